//
// Generated by NVIDIA NVVM Compiler
//
// Compiler Build ID: CL-36424714
// Cuda compilation tools, release 13.0, V13.0.88
// Based on NVVM 20.0.0
//

.version 9.0
.target sm_100
.address_size 64

	// .globl	_Z15MatrixMulKernelPfS_S_iii
// _ZZ25MatrixMulKernel_sharedMemPfS_S_iiiE3Ads has been demoted
// _ZZ25MatrixMulKernel_sharedMemPfS_S_iiiE3Bds has been demoted

.visible .entry _Z15MatrixMulKernelPfS_S_iii(
	.param .u64 .ptr .align 1 _Z15MatrixMulKernelPfS_S_iii_param_0,
	.param .u64 .ptr .align 1 _Z15MatrixMulKernelPfS_S_iii_param_1,
	.param .u64 .ptr .align 1 _Z15MatrixMulKernelPfS_S_iii_param_2,
	.param .u32 _Z15MatrixMulKernelPfS_S_iii_param_3,
	.param .u32 _Z15MatrixMulKernelPfS_S_iii_param_4,
	.param .u32 _Z15MatrixMulKernelPfS_S_iii_param_5
)
{
	.reg .pred 	%p<13>;
	.reg .b32 	%r<41>;
	.reg .b32 	%f<68>;
	.reg .b64 	%rd<53>;

	ld.param.u64 	%rd7, [_Z15MatrixMulKernelPfS_S_iii_param_0];
	ld.param.u64 	%rd8, [_Z15MatrixMulKernelPfS_S_iii_param_1];
	ld.param.u64 	%rd6, [_Z15MatrixMulKernelPfS_S_iii_param_2];
	ld.param.u32 	%r20, [_Z15MatrixMulKernelPfS_S_iii_param_3];
	ld.param.u32 	%r18, [_Z15MatrixMulKernelPfS_S_iii_param_4];
	ld.param.u32 	%r19, [_Z15MatrixMulKernelPfS_S_iii_param_5];
	cvta.to.global.u64 	%rd1, %rd8;
	cvta.to.global.u64 	%rd2, %rd7;
	mov.u32 	%r21, %ctaid.y;
	mov.u32 	%r22, %ntid.y;
	mov.u32 	%r23, %tid.y;
	mad.lo.s32 	%r1, %r21, %r22, %r23;
	mov.u32 	%r24, %ctaid.x;
	mov.u32 	%r25, %ntid.x;
	mov.u32 	%r26, %tid.x;
	mad.lo.s32 	%r2, %r24, %r25, %r26;
	setp.ge.s32 	%p1, %r1, %r20;
	setp.ge.s32 	%p2, %r2, %r19;
	or.pred  	%p3, %p1, %p2;
	@%p3 bra 	$L__BB0_14;
	setp.lt.s32 	%p4, %r18, 1;
	mov.f32 	%f67, 0f00000000;
	@%p4 bra 	$L__BB0_13;
	mul.lo.s32 	%r3, %r18, %r1;
	and.b32  	%r4, %r18, 7;
	setp.lt.u32 	%p5, %r18, 8;
	mov.f32 	%f67, 0f00000000;
	mov.b32 	%r39, 0;
	@%p5 bra 	$L__BB0_5;
	and.b32  	%r39, %r18, 2147483640;
	neg.s32 	%r37, %r39;
	shl.b32 	%r7, %r19, 3;
	mul.wide.u32 	%rd9, %r3, 4;
	add.s64 	%rd10, %rd9, %rd2;
	add.s64 	%rd52, %rd10, 16;
	mov.f32 	%f67, 0f00000000;
	mul.wide.s32 	%rd13, %r19, 4;
	mov.u32 	%r36, %r2;
$L__BB0_4:
	.pragma "nounroll";
	ld.global.f32 	%f17, [%rd52+-16];
	mul.wide.s32 	%rd11, %r36, 4;
	add.s64 	%rd12, %rd1, %rd11;
	ld.global.f32 	%f18, [%rd12];
	fma.rn.f32 	%f19, %f17, %f18, %f67;
	ld.global.f32 	%f20, [%rd52+-12];
	add.s64 	%rd14, %rd12, %rd13;
	ld.global.f32 	%f21, [%rd14];
	fma.rn.f32 	%f22, %f20, %f21, %f19;
	ld.global.f32 	%f23, [%rd52+-8];
	add.s64 	%rd15, %rd14, %rd13;
	ld.global.f32 	%f24, [%rd15];
	fma.rn.f32 	%f25, %f23, %f24, %f22;
	ld.global.f32 	%f26, [%rd52+-4];
	add.s64 	%rd16, %rd15, %rd13;
	ld.global.f32 	%f27, [%rd16];
	fma.rn.f32 	%f28, %f26, %f27, %f25;
	ld.global.f32 	%f29, [%rd52];
	add.s64 	%rd17, %rd16, %rd13;
	ld.global.f32 	%f30, [%rd17];
	fma.rn.f32 	%f31, %f29, %f30, %f28;
	ld.global.f32 	%f32, [%rd52+4];
	add.s64 	%rd18, %rd17, %rd13;
	ld.global.f32 	%f33, [%rd18];
	fma.rn.f32 	%f34, %f32, %f33, %f31;
	ld.global.f32 	%f35, [%rd52+8];
	add.s64 	%rd19, %rd18, %rd13;
	ld.global.f32 	%f36, [%rd19];
	fma.rn.f32 	%f37, %f35, %f36, %f34;
	ld.global.f32 	%f38, [%rd52+12];
	add.s64 	%rd20, %rd19, %rd13;
	ld.global.f32 	%f39, [%rd20];
	fma.rn.f32 	%f67, %f38, %f39, %f37;
	add.s32 	%r37, %r37, 8;
	add.s32 	%r36, %r36, %r7;
	add.s64 	%rd52, %rd52, 32;
	setp.ne.s32 	%p6, %r37, 0;
	@%p6 bra 	$L__BB0_4;
$L__BB0_5:
	setp.eq.s32 	%p7, %r4, 0;
	@%p7 bra 	$L__BB0_13;
	and.b32  	%r13, %r18, 3;
	setp.lt.u32 	%p8, %r4, 4;
	@%p8 bra 	$L__BB0_8;
	add.s32 	%r28, %r39, %r3;
	mul.wide.u32 	%rd21, %r28, 4;
	add.s64 	%rd22, %rd2, %rd21;
	ld.global.f32 	%f41, [%rd22];
	mad.lo.s32 	%r29, %r39, %r19, %r2;
	mul.wide.s32 	%rd23, %r29, 4;
	add.s64 	%rd24, %rd1, %rd23;
	ld.global.f32 	%f42, [%rd24];
	fma.rn.f32 	%f43, %f41, %f42, %f67;
	cvt.u64.u32 	%rd25, %r3;
	cvt.u64.u32 	%rd26, %r39;
	add.s64 	%rd27, %rd26, %rd25;
	shl.b64 	%rd28, %rd27, 2;
	add.s64 	%rd29, %rd2, %rd28;
	ld.global.f32 	%f44, [%rd29+4];
	mul.wide.s32 	%rd30, %r19, 4;
	add.s64 	%rd31, %rd24, %rd30;
	ld.global.f32 	%f45, [%rd31];
	fma.rn.f32 	%f46, %f44, %f45, %f43;
	ld.global.f32 	%f47, [%rd29+8];
	add.s64 	%rd32, %rd31, %rd30;
	ld.global.f32 	%f48, [%rd32];
	fma.rn.f32 	%f49, %f47, %f48, %f46;
	ld.global.f32 	%f50, [%rd29+12];
	add.s64 	%rd33, %rd32, %rd30;
	ld.global.f32 	%f51, [%rd33];
	fma.rn.f32 	%f67, %f50, %f51, %f49;
	add.s32 	%r39, %r39, 4;
$L__BB0_8:
	setp.eq.s32 	%p9, %r13, 0;
	@%p9 bra 	$L__BB0_13;
	setp.eq.s32 	%p10, %r13, 1;
	@%p10 bra 	$L__BB0_11;
	add.s32 	%r30, %r39, %r3;
	mul.wide.u32 	%rd34, %r30, 4;
	add.s64 	%rd35, %rd2, %rd34;
	ld.global.f32 	%f53, [%rd35];
	mad.lo.s32 	%r31, %r39, %r19, %r2;
	mul.wide.s32 	%rd36, %r31, 4;
	add.s64 	%rd37, %rd1, %rd36;
	ld.global.f32 	%f54, [%rd37];
	fma.rn.f32 	%f55, %f53, %f54, %f67;
	cvt.u64.u32 	%rd38, %r3;
	cvt.u64.u32 	%rd39, %r39;
	add.s64 	%rd40, %rd39, %rd38;
	shl.b64 	%rd41, %rd40, 2;
	add.s64 	%rd42, %rd2, %rd41;
	ld.global.f32 	%f56, [%rd42+4];
	mul.wide.s32 	%rd43, %r19, 4;
	add.s64 	%rd44, %rd37, %rd43;
	ld.global.f32 	%f57, [%rd44];
	fma.rn.f32 	%f67, %f56, %f57, %f55;
	add.s32 	%r39, %r39, 2;
$L__BB0_11:
	and.b32  	%r32, %r18, 1;
	setp.eq.b32 	%p11, %r32, 1;
	not.pred 	%p12, %p11;
	@%p12 bra 	$L__BB0_13;
	add.s32 	%r33, %r39, %r3;
	mul.wide.u32 	%rd45, %r33, 4;
	add.s64 	%rd46, %rd2, %rd45;
	ld.global.f32 	%f58, [%rd46];
	mad.lo.s32 	%r34, %r39, %r19, %r2;
	mul.wide.s32 	%rd47, %r34, 4;
	add.s64 	%rd48, %rd1, %rd47;
	ld.global.f32 	%f59, [%rd48];
	fma.rn.f32 	%f67, %f58, %f59, %f67;
$L__BB0_13:
	mad.lo.s32 	%r35, %r19, %r1, %r2;
	cvta.to.global.u64 	%rd49, %rd6;
	mul.wide.s32 	%rd50, %r35, 4;
	add.s64 	%rd51, %rd49, %rd50;
	st.global.f32 	[%rd51], %f67;
$L__BB0_14:
	ret;

}
	// .globl	_Z25MatrixMulKernel_sharedMemPfS_S_iii
.visible .entry _Z25MatrixMulKernel_sharedMemPfS_S_iii(
	.param .u64 .ptr .align 1 _Z25MatrixMulKernel_sharedMemPfS_S_iii_param_0,
	.param .u64 .ptr .align 1 _Z25MatrixMulKernel_sharedMemPfS_S_iii_param_1,
	.param .u64 .ptr .align 1 _Z25MatrixMulKernel_sharedMemPfS_S_iii_param_2,
	.param .u32 _Z25MatrixMulKernel_sharedMemPfS_S_iii_param_3,
	.param .u32 _Z25MatrixMulKernel_sharedMemPfS_S_iii_param_4,
	.param .u32 _Z25MatrixMulKernel_sharedMemPfS_S_iii_param_5
)
{
	.reg .pred 	%p<8>;
	.reg .b32 	%r<106>;
	.reg .b32 	%f<368>;
	.reg .b64 	%rd<48>;
	// demoted variable
	.shared .align 4 .b8 _ZZ25MatrixMulKernel_sharedMemPfS_S_iiiE3Ads[1024];
	// demoted variable
	.shared .align 4 .b8 _ZZ25MatrixMulKernel_sharedMemPfS_S_iiiE3Bds[1024];
	ld.param.u32 	%r32, [_Z25MatrixMulKernel_sharedMemPfS_S_iii_param_4];
	mov.u32 	%r34, %ctaid.y;
	shl.b32 	%r35, %r34, 4;
	mov.u32 	%r1, %tid.y;
	add.s32 	%r2, %r35, %r1;
	mov.u32 	%r36, %ctaid.x;
	shl.b32 	%r3, %r36, 4;
	mov.u32 	%r4, %tid.x;
	add.s32 	%r5, %r3, %r4;
	shr.s32 	%r37, %r32, 31;
	shr.u32 	%r38, %r37, 28;
	add.s32 	%r39, %r32, %r38;
	shr.s32 	%r6, %r39, 4;
	setp.lt.s32 	%p1, %r32, 16;
	mov.f32 	%f367, 0f00000000;
	@%p1 bra 	$L__BB1_9;
	mad.lo.s32 	%r7, %r32, %r2, %r4;
	shl.b32 	%r41, %r1, 6;
	mov.u32 	%r42, _ZZ25MatrixMulKernel_sharedMemPfS_S_iiiE3Ads;
	add.s32 	%r8, %r42, %r41;
	add.s32 	%r43, %r6, -1;
	setp.lt.u32 	%p2, %r43, 3;
	mov.f32 	%f367, 0f00000000;
	mov.b32 	%r105, 0;
	@%p2 bra 	$L__BB1_4;
	ld.param.u32 	%r94, [_Z25MatrixMulKernel_sharedMemPfS_S_iii_param_5];
	and.b32  	%r105, %r6, 134217724;
	neg.s32 	%r103, %r105;
	add.s32 	%r102, %r7, 32;
	add.s32 	%r45, %r1, 48;
	mad.lo.s32 	%r46, %r94, %r45, %r4;
	add.s32 	%r101, %r46, %r3;
	add.s32 	%r47, %r1, 32;
	mad.lo.s32 	%r48, %r94, %r47, %r4;
	add.s32 	%r100, %r48, %r3;
	add.s32 	%r49, %r1, 16;
	mad.lo.s32 	%r50, %r94, %r49, %r4;
	add.s32 	%r99, %r50, %r3;
	mad.lo.s32 	%r51, %r1, %r94, %r4;
	add.s32 	%r98, %r51, %r3;
	mov.f32 	%f367, 0f00000000;
$L__BB1_3:
	.pragma "nounroll";
	ld.param.u32 	%r95, [_Z25MatrixMulKernel_sharedMemPfS_S_iii_param_5];
	ld.param.u64 	%rd44, [_Z25MatrixMulKernel_sharedMemPfS_S_iii_param_1];
	ld.param.u64 	%rd41, [_Z25MatrixMulKernel_sharedMemPfS_S_iii_param_0];
	add.s32 	%r52, %r102, -32;
	cvta.to.global.u64 	%rd4, %rd41;
	mul.wide.u32 	%rd5, %r52, 4;
	add.s64 	%rd6, %rd4, %rd5;
	ld.global.f32 	%f14, [%rd6];
	shl.b32 	%r54, %r4, 2;
	add.s32 	%r55, %r8, %r54;
	st.shared.f32 	[%r55], %f14;
	cvta.to.global.u64 	%rd7, %rd44;
	mul.wide.u32 	%rd8, %r98, 4;
	add.s64 	%rd9, %rd7, %rd8;
	ld.global.f32 	%f15, [%rd9];
	mov.u32 	%r57, _ZZ25MatrixMulKernel_sharedMemPfS_S_iiiE3Bds;
	add.s32 	%r58, %r57, %r54;
	add.s32 	%r59, %r58, %r41;
	st.shared.f32 	[%r59], %f15;
	bar.sync 	0;
	ld.shared.f32 	%f16, [%r8];
	ld.shared.f32 	%f17, [%r58];
	fma.rn.f32 	%f18, %f16, %f17, %f367;
	ld.shared.f32 	%f19, [%r8+4];
	ld.shared.f32 	%f20, [%r58+64];
	fma.rn.f32 	%f21, %f19, %f20, %f18;
	ld.shared.f32 	%f22, [%r8+8];
	ld.shared.f32 	%f23, [%r58+128];
	fma.rn.f32 	%f24, %f22, %f23, %f21;
	ld.shared.f32 	%f25, [%r8+12];
	ld.shared.f32 	%f26, [%r58+192];
	fma.rn.f32 	%f27, %f25, %f26, %f24;
	ld.shared.f32 	%f28, [%r8+16];
	ld.shared.f32 	%f29, [%r58+256];
	fma.rn.f32 	%f30, %f28, %f29, %f27;
	ld.shared.f32 	%f31, [%r8+20];
	ld.shared.f32 	%f32, [%r58+320];
	fma.rn.f32 	%f33, %f31, %f32, %f30;
	ld.shared.f32 	%f34, [%r8+24];
	ld.shared.f32 	%f35, [%r58+384];
	fma.rn.f32 	%f36, %f34, %f35, %f33;
	ld.shared.f32 	%f37, [%r8+28];
	ld.shared.f32 	%f38, [%r58+448];
	fma.rn.f32 	%f39, %f37, %f38, %f36;
	ld.shared.f32 	%f40, [%r8+32];
	ld.shared.f32 	%f41, [%r58+512];
	fma.rn.f32 	%f42, %f40, %f41, %f39;
	ld.shared.f32 	%f43, [%r8+36];
	ld.shared.f32 	%f44, [%r58+576];
	fma.rn.f32 	%f45, %f43, %f44, %f42;
	ld.shared.f32 	%f46, [%r8+40];
	ld.shared.f32 	%f47, [%r58+640];
	fma.rn.f32 	%f48, %f46, %f47, %f45;
	ld.shared.f32 	%f49, [%r8+44];
	ld.shared.f32 	%f50, [%r58+704];
	fma.rn.f32 	%f51, %f49, %f50, %f48;
	ld.shared.f32 	%f52, [%r8+48];
	ld.shared.f32 	%f53, [%r58+768];
	fma.rn.f32 	%f54, %f52, %f53, %f51;
	ld.shared.f32 	%f55, [%r8+52];
	ld.shared.f32 	%f56, [%r58+832];
	fma.rn.f32 	%f57, %f55, %f56, %f54;
	ld.shared.f32 	%f58, [%r8+56];
	ld.shared.f32 	%f59, [%r58+896];
	fma.rn.f32 	%f60, %f58, %f59, %f57;
	ld.shared.f32 	%f61, [%r8+60];
	ld.shared.f32 	%f62, [%r58+960];
	fma.rn.f32 	%f63, %f61, %f62, %f60;
	bar.sync 	0;
	add.s32 	%r60, %r102, -16;
	mul.wide.u32 	%rd10, %r60, 4;
	add.s64 	%rd11, %rd4, %rd10;
	ld.global.f32 	%f64, [%rd11];
	st.shared.f32 	[%r55], %f64;
	mul.wide.u32 	%rd12, %r99, 4;
	add.s64 	%rd13, %rd7, %rd12;
	ld.global.f32 	%f65, [%rd13];
	st.shared.f32 	[%r59], %f65;
	bar.sync 	0;
	ld.shared.f32 	%f66, [%r8];
	ld.shared.f32 	%f67, [%r58];
	fma.rn.f32 	%f68, %f66, %f67, %f63;
	ld.shared.f32 	%f69, [%r8+4];
	ld.shared.f32 	%f70, [%r58+64];
	fma.rn.f32 	%f71, %f69, %f70, %f68;
	ld.shared.f32 	%f72, [%r8+8];
	ld.shared.f32 	%f73, [%r58+128];
	fma.rn.f32 	%f74, %f72, %f73, %f71;
	ld.shared.f32 	%f75, [%r8+12];
	ld.shared.f32 	%f76, [%r58+192];
	fma.rn.f32 	%f77, %f75, %f76, %f74;
	ld.shared.f32 	%f78, [%r8+16];
	ld.shared.f32 	%f79, [%r58+256];
	fma.rn.f32 	%f80, %f78, %f79, %f77;
	ld.shared.f32 	%f81, [%r8+20];
	ld.shared.f32 	%f82, [%r58+320];
	fma.rn.f32 	%f83, %f81, %f82, %f80;
	ld.shared.f32 	%f84, [%r8+24];
	ld.shared.f32 	%f85, [%r58+384];
	fma.rn.f32 	%f86, %f84, %f85, %f83;
	ld.shared.f32 	%f87, [%r8+28];
	ld.shared.f32 	%f88, [%r58+448];
	fma.rn.f32 	%f89, %f87, %f88, %f86;
	ld.shared.f32 	%f90, [%r8+32];
	ld.shared.f32 	%f91, [%r58+512];
	fma.rn.f32 	%f92, %f90, %f91, %f89;
	ld.shared.f32 	%f93, [%r8+36];
	ld.shared.f32 	%f94, [%r58+576];
	fma.rn.f32 	%f95, %f93, %f94, %f92;
	ld.shared.f32 	%f96, [%r8+40];
	ld.shared.f32 	%f97, [%r58+640];
	fma.rn.f32 	%f98, %f96, %f97, %f95;
	ld.shared.f32 	%f99, [%r8+44];
	ld.shared.f32 	%f100, [%r58+704];
	fma.rn.f32 	%f101, %f99, %f100, %f98;
	ld.shared.f32 	%f102, [%r8+48];
	ld.shared.f32 	%f103, [%r58+768];
	fma.rn.f32 	%f104, %f102, %f103, %f101;
	ld.shared.f32 	%f105, [%r8+52];
	ld.shared.f32 	%f106, [%r58+832];
	fma.rn.f32 	%f107, %f105, %f106, %f104;
	ld.shared.f32 	%f108, [%r8+56];
	ld.shared.f32 	%f109, [%r58+896];
	fma.rn.f32 	%f110, %f108, %f109, %f107;
	ld.shared.f32 	%f111, [%r8+60];
	ld.shared.f32 	%f112, [%r58+960];
	fma.rn.f32 	%f113, %f111, %f112, %f110;
	bar.sync 	0;
	add.s32 	%r61, %r102, 16;
	mul.wide.u32 	%rd14, %r102, 4;
	add.s64 	%rd15, %rd4, %rd14;
	ld.global.f32 	%f114, [%rd15];
	st.shared.f32 	[%r55], %f114;
	mul.wide.u32 	%rd16, %r100, 4;
	add.s64 	%rd17, %rd7, %rd16;
	ld.global.f32 	%f115, [%rd17];
	st.shared.f32 	[%r59], %f115;
	bar.sync 	0;
	ld.shared.f32 	%f116, [%r8];
	ld.shared.f32 	%f117, [%r58];
	fma.rn.f32 	%f118, %f116, %f117, %f113;
	ld.shared.f32 	%f119, [%r8+4];
	ld.shared.f32 	%f120, [%r58+64];
	fma.rn.f32 	%f121, %f119, %f120, %f118;
	ld.shared.f32 	%f122, [%r8+8];
	ld.shared.f32 	%f123, [%r58+128];
	fma.rn.f32 	%f124, %f122, %f123, %f121;
	ld.shared.f32 	%f125, [%r8+12];
	ld.shared.f32 	%f126, [%r58+192];
	fma.rn.f32 	%f127, %f125, %f126, %f124;
	ld.shared.f32 	%f128, [%r8+16];
	ld.shared.f32 	%f129, [%r58+256];
	fma.rn.f32 	%f130, %f128, %f129, %f127;
	ld.shared.f32 	%f131, [%r8+20];
	ld.shared.f32 	%f132, [%r58+320];
	fma.rn.f32 	%f133, %f131, %f132, %f130;
	ld.shared.f32 	%f134, [%r8+24];
	ld.shared.f32 	%f135, [%r58+384];
	fma.rn.f32 	%f136, %f134, %f135, %f133;
	ld.shared.f32 	%f137, [%r8+28];
	ld.shared.f32 	%f138, [%r58+448];
	fma.rn.f32 	%f139, %f137, %f138, %f136;
	ld.shared.f32 	%f140, [%r8+32];
	ld.shared.f32 	%f141, [%r58+512];
	fma.rn.f32 	%f142, %f140, %f141, %f139;
	ld.shared.f32 	%f143, [%r8+36];
	ld.shared.f32 	%f144, [%r58+576];
	fma.rn.f32 	%f145, %f143, %f144, %f142;
	ld.shared.f32 	%f146, [%r8+40];
	ld.shared.f32 	%f147, [%r58+640];
	fma.rn.f32 	%f148, %f146, %f147, %f145;
	ld.shared.f32 	%f149, [%r8+44];
	ld.shared.f32 	%f150, [%r58+704];
	fma.rn.f32 	%f151, %f149, %f150, %f148;
	ld.shared.f32 	%f152, [%r8+48];
	ld.shared.f32 	%f153, [%r58+768];
	fma.rn.f32 	%f154, %f152, %f153, %f151;
	ld.shared.f32 	%f155, [%r8+52];
	ld.shared.f32 	%f156, [%r58+832];
	fma.rn.f32 	%f157, %f155, %f156, %f154;
	ld.shared.f32 	%f158, [%r8+56];
	ld.shared.f32 	%f159, [%r58+896];
	fma.rn.f32 	%f160, %f158, %f159, %f157;
	ld.shared.f32 	%f161, [%r8+60];
	ld.shared.f32 	%f162, [%r58+960];
	fma.rn.f32 	%f163, %f161, %f162, %f160;
	bar.sync 	0;
	mul.wide.u32 	%rd18, %r61, 4;
	add.s64 	%rd19, %rd4, %rd18;
	ld.global.f32 	%f164, [%rd19];
	st.shared.f32 	[%r55], %f164;
	mul.wide.u32 	%rd20, %r101, 4;
	add.s64 	%rd21, %rd7, %rd20;
	ld.global.f32 	%f165, [%rd21];
	st.shared.f32 	[%r59], %f165;
	bar.sync 	0;
	ld.shared.f32 	%f166, [%r8];
	ld.shared.f32 	%f167, [%r58];
	fma.rn.f32 	%f168, %f166, %f167, %f163;
	ld.shared.f32 	%f169, [%r8+4];
	ld.shared.f32 	%f170, [%r58+64];
	fma.rn.f32 	%f171, %f169, %f170, %f168;
	ld.shared.f32 	%f172, [%r8+8];
	ld.shared.f32 	%f173, [%r58+128];
	fma.rn.f32 	%f174, %f172, %f173, %f171;
	ld.shared.f32 	%f175, [%r8+12];
	ld.shared.f32 	%f176, [%r58+192];
	fma.rn.f32 	%f177, %f175, %f176, %f174;
	ld.shared.f32 	%f178, [%r8+16];
	ld.shared.f32 	%f179, [%r58+256];
	fma.rn.f32 	%f180, %f178, %f179, %f177;
	ld.shared.f32 	%f181, [%r8+20];
	ld.shared.f32 	%f182, [%r58+320];
	fma.rn.f32 	%f183, %f181, %f182, %f180;
	ld.shared.f32 	%f184, [%r8+24];
	ld.shared.f32 	%f185, [%r58+384];
	fma.rn.f32 	%f186, %f184, %f185, %f183;
	ld.shared.f32 	%f187, [%r8+28];
	ld.shared.f32 	%f188, [%r58+448];
	fma.rn.f32 	%f189, %f187, %f188, %f186;
	ld.shared.f32 	%f190, [%r8+32];
	ld.shared.f32 	%f191, [%r58+512];
	fma.rn.f32 	%f192, %f190, %f191, %f189;
	ld.shared.f32 	%f193, [%r8+36];
	ld.shared.f32 	%f194, [%r58+576];
	fma.rn.f32 	%f195, %f193, %f194, %f192;
	ld.shared.f32 	%f196, [%r8+40];
	ld.shared.f32 	%f197, [%r58+640];
	fma.rn.f32 	%f198, %f196, %f197, %f195;
	ld.shared.f32 	%f199, [%r8+44];
	ld.shared.f32 	%f200, [%r58+704];
	fma.rn.f32 	%f201, %f199, %f200, %f198;
	ld.shared.f32 	%f202, [%r8+48];
	ld.shared.f32 	%f203, [%r58+768];
	fma.rn.f32 	%f204, %f202, %f203, %f201;
	ld.shared.f32 	%f205, [%r8+52];
	ld.shared.f32 	%f206, [%r58+832];
	fma.rn.f32 	%f207, %f205, %f206, %f204;
	ld.shared.f32 	%f208, [%r8+56];
	ld.shared.f32 	%f209, [%r58+896];
	fma.rn.f32 	%f210, %f208, %f209, %f207;
	ld.shared.f32 	%f211, [%r8+60];
	ld.shared.f32 	%f212, [%r58+960];
	fma.rn.f32 	%f367, %f211, %f212, %f210;
	bar.sync 	0;
	add.s32 	%r103, %r103, 4;
	add.s32 	%r102, %r102, 64;
	shl.b32 	%r62, %r95, 6;
	add.s32 	%r101, %r101, %r62;
	add.s32 	%r100, %r100, %r62;
	add.s32 	%r99, %r99, %r62;
	add.s32 	%r98, %r98, %r62;
	setp.ne.s32 	%p3, %r103, 0;
	@%p3 bra 	$L__BB1_3;
$L__BB1_4:
	and.b32  	%r29, %r6, 3;
	setp.eq.s32 	%p4, %r29, 0;
	@%p4 bra 	$L__BB1_9;
	setp.eq.s32 	%p5, %r29, 1;
	@%p5 bra 	$L__BB1_7;
	ld.param.u32 	%r96, [_Z25MatrixMulKernel_sharedMemPfS_S_iii_param_5];
	ld.param.u64 	%rd45, [_Z25MatrixMulKernel_sharedMemPfS_S_iii_param_1];
	ld.param.u64 	%rd42, [_Z25MatrixMulKernel_sharedMemPfS_S_iii_param_0];
	shl.b32 	%r63, %r105, 4;
	add.s32 	%r64, %r7, %r63;
	cvta.to.global.u64 	%rd22, %rd42;
	mul.wide.u32 	%rd23, %r64, 4;
	add.s64 	%rd24, %rd22, %rd23;
	ld.global.f32 	%f214, [%rd24];
	shl.b32 	%r66, %r4, 2;
	add.s32 	%r67, %r8, %r66;
	st.shared.f32 	[%r67], %f214;
	add.s32 	%r68, %r63, %r1;
	mad.lo.s32 	%r69, %r68, %r96, %r5;
	cvta.to.global.u64 	%rd25, %rd45;
	mul.wide.u32 	%rd26, %r69, 4;
	add.s64 	%rd27, %rd25, %rd26;
	ld.global.f32 	%f215, [%rd27];
	mov.u32 	%r71, _ZZ25MatrixMulKernel_sharedMemPfS_S_iiiE3Bds;
	add.s32 	%r72, %r71, %r66;
	add.s32 	%r73, %r72, %r41;
	st.shared.f32 	[%r73], %f215;
	bar.sync 	0;
	ld.shared.f32 	%f216, [%r8];
	ld.shared.f32 	%f217, [%r72];
	fma.rn.f32 	%f218, %f216, %f217, %f367;
	ld.shared.f32 	%f219, [%r8+4];
	ld.shared.f32 	%f220, [%r72+64];
	fma.rn.f32 	%f221, %f219, %f220, %f218;
	ld.shared.f32 	%f222, [%r8+8];
	ld.shared.f32 	%f223, [%r72+128];
	fma.rn.f32 	%f224, %f222, %f223, %f221;
	ld.shared.f32 	%f225, [%r8+12];
	ld.shared.f32 	%f226, [%r72+192];
	fma.rn.f32 	%f227, %f225, %f226, %f224;
	ld.shared.f32 	%f228, [%r8+16];
	ld.shared.f32 	%f229, [%r72+256];
	fma.rn.f32 	%f230, %f228, %f229, %f227;
	ld.shared.f32 	%f231, [%r8+20];
	ld.shared.f32 	%f232, [%r72+320];
	fma.rn.f32 	%f233, %f231, %f232, %f230;
	ld.shared.f32 	%f234, [%r8+24];
	ld.shared.f32 	%f235, [%r72+384];
	fma.rn.f32 	%f236, %f234, %f235, %f233;
	ld.shared.f32 	%f237, [%r8+28];
	ld.shared.f32 	%f238, [%r72+448];
	fma.rn.f32 	%f239, %f237, %f238, %f236;
	ld.shared.f32 	%f240, [%r8+32];
	ld.shared.f32 	%f241, [%r72+512];
	fma.rn.f32 	%f242, %f240, %f241, %f239;
	ld.shared.f32 	%f243, [%r8+36];
	ld.shared.f32 	%f244, [%r72+576];
	fma.rn.f32 	%f245, %f243, %f244, %f242;
	ld.shared.f32 	%f246, [%r8+40];
	ld.shared.f32 	%f247, [%r72+640];
	fma.rn.f32 	%f248, %f246, %f247, %f245;
	ld.shared.f32 	%f249, [%r8+44];
	ld.shared.f32 	%f250, [%r72+704];
	fma.rn.f32 	%f251, %f249, %f250, %f248;
	ld.shared.f32 	%f252, [%r8+48];
	ld.shared.f32 	%f253, [%r72+768];
	fma.rn.f32 	%f254, %f252, %f253, %f251;
	ld.shared.f32 	%f255, [%r8+52];
	ld.shared.f32 	%f256, [%r72+832];
	fma.rn.f32 	%f257, %f255, %f256, %f254;
	ld.shared.f32 	%f258, [%r8+56];
	ld.shared.f32 	%f259, [%r72+896];
	fma.rn.f32 	%f260, %f258, %f259, %f257;
	ld.shared.f32 	%f261, [%r8+60];
	ld.shared.f32 	%f262, [%r72+960];
	fma.rn.f32 	%f263, %f261, %f262, %f260;
	bar.sync 	0;
	add.s32 	%r74, %r64, 16;
	mul.wide.u32 	%rd28, %r74, 4;
	add.s64 	%rd29, %rd22, %rd28;
	ld.global.f32 	%f264, [%rd29];
	st.shared.f32 	[%r67], %f264;
	add.s32 	%r75, %r68, 16;
	mad.lo.s32 	%r76, %r75, %r96, %r5;
	mul.wide.u32 	%rd30, %r76, 4;
	add.s64 	%rd31, %rd25, %rd30;
	ld.global.f32 	%f265, [%rd31];
	st.shared.f32 	[%r73], %f265;
	bar.sync 	0;
	ld.shared.f32 	%f266, [%r8];
	ld.shared.f32 	%f267, [%r72];
	fma.rn.f32 	%f268, %f266, %f267, %f263;
	ld.shared.f32 	%f269, [%r8+4];
	ld.shared.f32 	%f270, [%r72+64];
	fma.rn.f32 	%f271, %f269, %f270, %f268;
	ld.shared.f32 	%f272, [%r8+8];
	ld.shared.f32 	%f273, [%r72+128];
	fma.rn.f32 	%f274, %f272, %f273, %f271;
	ld.shared.f32 	%f275, [%r8+12];
	ld.shared.f32 	%f276, [%r72+192];
	fma.rn.f32 	%f277, %f275, %f276, %f274;
	ld.shared.f32 	%f278, [%r8+16];
	ld.shared.f32 	%f279, [%r72+256];
	fma.rn.f32 	%f280, %f278, %f279, %f277;
	ld.shared.f32 	%f281, [%r8+20];
	ld.shared.f32 	%f282, [%r72+320];
	fma.rn.f32 	%f283, %f281, %f282, %f280;
	ld.shared.f32 	%f284, [%r8+24];
	ld.shared.f32 	%f285, [%r72+384];
	fma.rn.f32 	%f286, %f284, %f285, %f283;
	ld.shared.f32 	%f287, [%r8+28];
	ld.shared.f32 	%f288, [%r72+448];
	fma.rn.f32 	%f289, %f287, %f288, %f286;
	ld.shared.f32 	%f290, [%r8+32];
	ld.shared.f32 	%f291, [%r72+512];
	fma.rn.f32 	%f292, %f290, %f291, %f289;
	ld.shared.f32 	%f293, [%r8+36];
	ld.shared.f32 	%f294, [%r72+576];
	fma.rn.f32 	%f295, %f293, %f294, %f292;
	ld.shared.f32 	%f296, [%r8+40];
	ld.shared.f32 	%f297, [%r72+640];
	fma.rn.f32 	%f298, %f296, %f297, %f295;
	ld.shared.f32 	%f299, [%r8+44];
	ld.shared.f32 	%f300, [%r72+704];
	fma.rn.f32 	%f301, %f299, %f300, %f298;
	ld.shared.f32 	%f302, [%r8+48];
	ld.shared.f32 	%f303, [%r72+768];
	fma.rn.f32 	%f304, %f302, %f303, %f301;
	ld.shared.f32 	%f305, [%r8+52];
	ld.shared.f32 	%f306, [%r72+832];
	fma.rn.f32 	%f307, %f305, %f306, %f304;
	ld.shared.f32 	%f308, [%r8+56];
	ld.shared.f32 	%f309, [%r72+896];
	fma.rn.f32 	%f310, %f308, %f309, %f307;
	ld.shared.f32 	%f311, [%r8+60];
	ld.shared.f32 	%f312, [%r72+960];
	fma.rn.f32 	%f367, %f311, %f312, %f310;
	bar.sync 	0;
	add.s32 	%r105, %r105, 2;
$L__BB1_7:
	and.b32  	%r77, %r6, 1;
	setp.eq.b32 	%p6, %r77, 1;
	not.pred 	%p7, %p6;
	@%p7 bra 	$L__BB1_9;
	ld.param.u32 	%r97, [_Z25MatrixMulKernel_sharedMemPfS_S_iii_param_5];
	ld.param.u64 	%rd46, [_Z25MatrixMulKernel_sharedMemPfS_S_iii_param_1];
	ld.param.u64 	%rd43, [_Z25MatrixMulKernel_sharedMemPfS_S_iii_param_0];
	shl.b32 	%r78, %r105, 4;
	add.s32 	%r79, %r7, %r78;
	cvta.to.global.u64 	%rd32, %rd43;
	mul.wide.u32 	%rd33, %r79, 4;
	add.s64 	%rd34, %rd32, %rd33;
	ld.global.f32 	%f313, [%rd34];
	shl.b32 	%r81, %r4, 2;
	add.s32 	%r82, %r8, %r81;
	st.shared.f32 	[%r82], %f313;
	add.s32 	%r83, %r78, %r1;
	mad.lo.s32 	%r84, %r83, %r97, %r5;
	cvta.to.global.u64 	%rd35, %rd46;
	mul.wide.u32 	%rd36, %r84, 4;
	add.s64 	%rd37, %rd35, %rd36;
	ld.global.f32 	%f314, [%rd37];
	mov.u32 	%r86, _ZZ25MatrixMulKernel_sharedMemPfS_S_iiiE3Bds;
	add.s32 	%r87, %r86, %r81;
	add.s32 	%r88, %r87, %r41;
	st.shared.f32 	[%r88], %f314;
	bar.sync 	0;
	ld.shared.f32 	%f315, [%r8];
	ld.shared.f32 	%f316, [%r87];
	fma.rn.f32 	%f317, %f315, %f316, %f367;
	ld.shared.f32 	%f318, [%r8+4];
	ld.shared.f32 	%f319, [%r87+64];
	fma.rn.f32 	%f320, %f318, %f319, %f317;
	ld.shared.f32 	%f321, [%r8+8];
	ld.shared.f32 	%f322, [%r87+128];
	fma.rn.f32 	%f323, %f321, %f322, %f320;
	ld.shared.f32 	%f324, [%r8+12];
	ld.shared.f32 	%f325, [%r87+192];
	fma.rn.f32 	%f326, %f324, %f325, %f323;
	ld.shared.f32 	%f327, [%r8+16];
	ld.shared.f32 	%f328, [%r87+256];
	fma.rn.f32 	%f329, %f327, %f328, %f326;
	ld.shared.f32 	%f330, [%r8+20];
	ld.shared.f32 	%f331, [%r87+320];
	fma.rn.f32 	%f332, %f330, %f331, %f329;
	ld.shared.f32 	%f333, [%r8+24];
	ld.shared.f32 	%f334, [%r87+384];
	fma.rn.f32 	%f335, %f333, %f334, %f332;
	ld.shared.f32 	%f336, [%r8+28];
	ld.shared.f32 	%f337, [%r87+448];
	fma.rn.f32 	%f338, %f336, %f337, %f335;
	ld.shared.f32 	%f339, [%r8+32];
	ld.shared.f32 	%f340, [%r87+512];
	fma.rn.f32 	%f341, %f339, %f340, %f338;
	ld.shared.f32 	%f342, [%r8+36];
	ld.shared.f32 	%f343, [%r87+576];
	fma.rn.f32 	%f344, %f342, %f343, %f341;
	ld.shared.f32 	%f345, [%r8+40];
	ld.shared.f32 	%f346, [%r87+640];
	fma.rn.f32 	%f347, %f345, %f346, %f344;
	ld.shared.f32 	%f348, [%r8+44];
	ld.shared.f32 	%f349, [%r87+704];
	fma.rn.f32 	%f350, %f348, %f349, %f347;
	ld.shared.f32 	%f351, [%r8+48];
	ld.shared.f32 	%f352, [%r87+768];
	fma.rn.f32 	%f353, %f351, %f352, %f350;
	ld.shared.f32 	%f354, [%r8+52];
	ld.shared.f32 	%f355, [%r87+832];
	fma.rn.f32 	%f356, %f354, %f355, %f353;
	ld.shared.f32 	%f357, [%r8+56];
	ld.shared.f32 	%f358, [%r87+896];
	fma.rn.f32 	%f359, %f357, %f358, %f356;
	ld.shared.f32 	%f360, [%r8+60];
	ld.shared.f32 	%f361, [%r87+960];
	fma.rn.f32 	%f367, %f360, %f361, %f359;
	bar.sync 	0;
$L__BB1_9:
	ld.param.u64 	%rd47, [_Z25MatrixMulKernel_sharedMemPfS_S_iii_param_2];
	cvta.to.global.u64 	%rd38, %rd47;
	mad.lo.s32 	%r93, %r32, %r2, %r5;
	mul.wide.s32 	%rd39, %r93, 4;
	add.s64 	%rd40, %rd38, %rd39;
	st.global.f32 	[%rd40], %f367;
	ret;

}


// ===== COMPILED SASS (sm_100) =====

	.target	sm_100

	.elftype	@"ET_EXEC"


//--------------------- .note.nv.tkinfo           --------------------------
	.section	.note.nv.tkinfo,"",@"SHT_NOTE"
	.sectionflags	@"SHF_NOTE_NV_TKINFO"
	.tkinfo
        /*0018*/ 	.word	0x00000002
        /*0030*/ 	.string	""
        /*0030*/ 	.string	"ptxas"
        /*0030*/ 	.string	"Cuda compilation tools, release 13.0, V13.0.88"
        /*0030*/ 	.string	"Build cuda_13.0.r13.0/compiler.36424714_0"
        /*0030*/ 	.string	"-arch sm_100 -m 64 "



//--------------------- .note.nv.cuinfo           --------------------------
	.section	.note.nv.cuinfo,"",@"SHT_NOTE"
	.sectionflags	@"SHF_NOTE_NV_CUINFO"
        /*0018*/ 	.short	0x0002
        /*001a*/ 	.short	0x0064
        /*001c*/ 	.short	0x0082
	.zero		2


//--------------------- .nv.info                  --------------------------
	.section	.nv.info,"",@"SHT_CUDA_INFO"
	.align	4


	//----- nvinfo : EIATTR_REGCOUNT
	.align		4
        /*0000*/ 	.byte	0x04, 0x2f
        /*0002*/ 	.short	(.L_1 - .L_0)
	.align		4
.L_0:
        /*0004*/ 	.word	index@(_Z15MatrixMulKernelPfS_S_iii)
        /*0008*/ 	.word	0x00000020


	//----- nvinfo : EIATTR_FRAME_SIZE
	.align		4
.L_1:
        /*000c*/ 	.byte	0x04, 0x11
        /*000e*/ 	.short	(.L_3 - .L_2)
	.align		4
.L_2:
        /*0010*/ 	.word	index@(_Z15MatrixMulKernelPfS_S_iii)
        /*0014*/ 	.word	0x00000000


	//----- nvinfo : EIATTR_REGCOUNT
	.align		4
.L_3:
        /*0018*/ 	.byte	0x04, 0x2f
        /*001a*/ 	.short	(.L_5 - .L_4)
	.align		4
.L_4:
        /*001c*/ 	.word	index@(_Z25MatrixMulKernel_sharedMemPfS_S_iii)
        /*0020*/ 	.word	0x00000020


	//----- nvinfo : EIATTR_FRAME_SIZE
	.align		4
.L_5:
        /*0024*/ 	.byte	0x04, 0x11
        /*0026*/ 	.short	(.L_7 - .L_6)
	.align		4
.L_6:
        /*0028*/ 	.word	index@(_Z25MatrixMulKernel_sharedMemPfS_S_iii)
        /*002c*/ 	.word	0x00000000


	//----- nvinfo : EIATTR_MIN_STACK_SIZE
	.align		4
.L_7:
        /*0030*/ 	.byte	0x04, 0x12
        /*0032*/ 	.short	(.L_9 - .L_8)
	.align		4
.L_8:
        /*0034*/ 	.word	index@(_Z25MatrixMulKernel_sharedMemPfS_S_iii)
        /*0038*/ 	.word	0x00000000


	//----- nvinfo : EIATTR_MIN_STACK_SIZE
	.align		4
.L_9:
        /*003c*/ 	.byte	0x04, 0x12
        /*003e*/ 	.short	(.L_11 - .L_10)
	.align		4
.L_10:
        /*0040*/ 	.word	index@(_Z15MatrixMulKernelPfS_S_iii)
        /*0044*/ 	.word	0x00000000
.L_11:


//--------------------- .nv.compat                --------------------------
	.section	.nv.compat,"",@"SHT_CUDA_COMPAT_INFO"
	.align	4
        /*0000*/ 	.byte	0x02, 0x09, 0x00, 0x00, 0x02, 0x02, 0x01, 0x00, 0x02, 0x05, 0x05, 0x00, 0x03, 0x07, 0x01, 0x01
        /*0010*/ 	.byte	0x02, 0x03, 0x00, 0x00, 0x02, 0x06, 0x01, 0x00, 0x04, 0x0b, 0x08, 0x00, 0x09, 0x00, 0x00, 0x00
        /*0020*/ 	.byte	0x00, 0x00, 0x00, 0x00


//--------------------- .nv.info._Z25MatrixMulKernel_sharedMemPfS_S_iii --------------------------
	.section	.nv.info._Z25MatrixMulKernel_sharedMemPfS_S_iii,"",@"SHT_CUDA_INFO"
	.sectionflags	@""
	.align	4


	//----- nvinfo : EIATTR_CUDA_API_VERSION
	.align		4
        /*0000*/ 	.byte	0x04, 0x37
        /*0002*/ 	.short	(.L_13 - .L_12)
.L_12:
        /*0004*/ 	.word	0x00000082


	//----- nvinfo : EIATTR_KPARAM_INFO
	.align		4
.L_13:
        /*0008*/ 	.byte	0x04, 0x17
        /*000a*/ 	.short	(.L_15 - .L_14)
.L_14:
        /*000c*/ 	.word	0x00000000
        /*0010*/ 	.short	0x0005
        /*0012*/ 	.short	0x0020
        /*0014*/ 	.byte	0x00, 0xf0, 0x11, 0x00


	//----- nvinfo : EIATTR_KPARAM_INFO
	.align		4
.L_15:
        /*0018*/ 	.byte	0x04, 0x17
        /*001a*/ 	.short	(.L_17 - .L_16)
.L_16:
        /*001c*/ 	.word	0x00000000
        /*0020*/ 	.short	0x0004
        /*0022*/ 	.short	0x001c
        /*0024*/ 	.byte	0x00, 0xf0, 0x11, 0x00


	//----- nvinfo : EIATTR_KPARAM_INFO
	.align		4
.L_17:
        /*0028*/ 	.byte	0x04, 0x17
        /*002a*/ 	.short	(.L_19 - .L_18)
.L_18:
        /*002c*/ 	.word	0x00000000
        /*0030*/ 	.short	0x0003
        /*0032*/ 	.short	0x0018
        /*0034*/ 	.byte	0x00, 0xf0, 0x11, 0x00


	//----- nvinfo : EIATTR_KPARAM_INFO
	.align		4
.L_19:
        /*0038*/ 	.byte	0x04, 0x17
        /*003a*/ 	.short	(.L_21 - .L_20)
.L_20:
        /*003c*/ 	.word	0x00000000
        /*0040*/ 	.short	0x0002
        /*0042*/ 	.short	0x0010
        /*0044*/ 	.byte	0x00, 0xf5, 0x21, 0x00


	//----- nvinfo : EIATTR_KPARAM_INFO
	.align		4
.L_21:
        /*0048*/ 	.byte	0x04, 0x17
        /*004a*/ 	.short	(.L_23 - .L_22)
.L_22:
        /*004c*/ 	.word	0x00000000
        /*0050*/ 	.short	0x0001
        /*0052*/ 	.short	0x0008
        /*0054*/ 	.byte	0x00, 0xf5, 0x21, 0x00


	//----- nvinfo : EIATTR_KPARAM_INFO
	.align		4
.L_23:
        /*0058*/ 	.byte	0x04, 0x17
        /*005a*/ 	.short	(.L_25 - .L_24)
.L_24:
        /*005c*/ 	.word	0x00000000
        /*0060*/ 	.short	0x0000
        /*0062*/ 	.short	0x0000
        /*0064*/ 	.byte	0x00, 0xf5, 0x21, 0x00


	//----- nvinfo : EIATTR_SPARSE_MMA_MASK
	.align		4
.L_25:
        /*0068*/ 	.byte	0x03, 0x50
        /*006a*/ 	.short	0x0000


	//----- nvinfo : EIATTR_MAXREG_COUNT
	.align		4
        /*006c*/ 	.byte	0x03, 0x1b
        /*006e*/ 	.short	0x00ff


	//----- nvinfo : EIATTR_NUM_BARRIERS
	.align		4
        /*0070*/ 	.byte	0x02, 0x4c
        /*0072*/ 	.byte	0x01
	.zero		1


	//----- nvinfo : EIATTR_MERCURY_ISA_VERSION
	.align		4
        /*0074*/ 	.byte	0x03, 0x5f
        /*0076*/ 	.short	0x0101


	//----- nvinfo : EIATTR_VRC_CTA_INIT_COUNT
	.align		4
        /*0078*/ 	.byte	0x02, 0x4a
	.zero		1
	.zero		1


	//----- nvinfo : EIATTR_EXIT_INSTR_OFFSETS
	.align		4
        /*007c*/ 	.byte	0x04, 0x1c
        /*007e*/ 	.short	(.L_27 - .L_26)


	//   ....[0]....
.L_26:
        /*0080*/ 	.word	0x00001960


	//----- nvinfo : EIATTR_CBANK_PARAM_SIZE
	.align		4
.L_27:
        /*0084*/ 	.byte	0x03, 0x19
        /*0086*/ 	.short	0x0024


	//----- nvinfo : EIATTR_PARAM_CBANK
	.align		4
        /*0088*/ 	.byte	0x04, 0x0a
        /*008a*/ 	.short	(.L_29 - .L_28)
	.align		4
.L_28:
        /*008c*/ 	.word	index@(.nv.constant0._Z25MatrixMulKernel_sharedMemPfS_S_iii)
        /*0090*/ 	.short	0x0380
        /*0092*/ 	.short	0x0024


	//----- nvinfo : EIATTR_SW_WAR
	.align		4
.L_29:
        /*0094*/ 	.byte	0x04, 0x36
        /*0096*/ 	.short	(.L_31 - .L_30)
.L_30:
        /*0098*/ 	.word	0x00000008
.L_31:


//--------------------- .nv.info._Z15MatrixMulKernelPfS_S_iii --------------------------
	.section	.nv.info._Z15MatrixMulKernelPfS_S_iii,"",@"SHT_CUDA_INFO"
	.sectionflags	@""
	.align	4


	//----- nvinfo : EIATTR_CUDA_API_VERSION
	.align		4
        /*0000*/ 	.byte	0x04, 0x37
        /*0002*/ 	.short	(.L_33 - .L_32)
.L_32:
        /*0004*/ 	.word	0x00000082


	//----- nvinfo : EIATTR_KPARAM_INFO
	.align		4
.L_33:
        /*0008*/ 	.byte	0x04, 0x17
        /*000a*/ 	.short	(.L_35 - .L_34)
.L_34:
        /*000c*/ 	.word	0x00000000
        /*0010*/ 	.short	0x0005
        /*0012*/ 	.short	0x0020
        /*0014*/ 	.byte	0x00, 0xf0, 0x11, 0x00


	//----- nvinfo : EIATTR_KPARAM_INFO
	.align		4
.L_35:
        /*0018*/ 	.byte	0x04, 0x17
        /*001a*/ 	.short	(.L_37 - .L_36)
.L_36:
        /*001c*/ 	.word	0x00000000
        /*0020*/ 	.short	0x0004
        /*0022*/ 	.short	0x001c
        /*0024*/ 	.byte	0x00, 0xf0, 0x11, 0x00


	//----- nvinfo : EIATTR_KPARAM_INFO
	.align		4
.L_37:
        /*0028*/ 	.byte	0x04, 0x17
        /*002a*/ 	.short	(.L_39 - .L_38)
.L_38:
        /*002c*/ 	.word	0x00000000
        /*0030*/ 	.short	0x0003
        /*0032*/ 	.short	0x0018
        /*0034*/ 	.byte	0x00, 0xf0, 0x11, 0x00


	//----- nvinfo : EIATTR_KPARAM_INFO
	.align		4
.L_39:
        /*0038*/ 	.byte	0x04, 0x17
        /*003a*/ 	.short	(.L_41 - .L_40)
.L_40:
        /*003c*/ 	.word	0x00000000
        /*0040*/ 	.short	0x0002
        /*0042*/ 	.short	0x0010
        /*0044*/ 	.byte	0x00, 0xf5, 0x21, 0x00


	//----- nvinfo : EIATTR_KPARAM_INFO
	.align		4
.L_41:
        /*0048*/ 	.byte	0x04, 0x17
        /*004a*/ 	.short	(.L_43 - .L_42)
.L_42:
        /*004c*/ 	.word	0x00000000
        /*0050*/ 	.short	0x0001
        /*0052*/ 	.short	0x0008
        /*0054*/ 	.byte	0x00, 0xf5, 0x21, 0x00


	//----- nvinfo : EIATTR_KPARAM_INFO
	.align		4
.L_43:
        /*0058*/ 	.byte	0x04, 0x17
        /*005a*/ 	.short	(.L_45 - .L_44)
.L_44:
        /*005c*/ 	.word	0x00000000
        /*0060*/ 	.short	0x0000
        /*0062*/ 	.short	0x0000
        /*0064*/ 	.byte	0x00, 0xf5, 0x21, 0x00


	//----- nvinfo : EIATTR_SPARSE_MMA_MASK
	.align		4
.L_45:
        /*0068*/ 	.byte	0x03, 0x50
        /*006a*/ 	.short	0x0000


	//----- nvinfo : EIATTR_MAXREG_COUNT
	.align		4
        /*006c*/ 	.byte	0x03, 0x1b
        /*006e*/ 	.short	0x00ff


	//----- nvinfo : EIATTR_MERCURY_ISA_VERSION
	.align		4
        /*0070*/ 	.byte	0x03, 0x5f
        /*0072*/ 	.short	0x0101


	//----- nvinfo : EIATTR_VRC_CTA_INIT_COUNT
	.align		4
        /*0074*/ 	.byte	0x02, 0x4a
	.zero		1
	.zero		1


	//----- nvinfo : EIATTR_EXIT_INSTR_OFFSETS
	.align		4
        /*0078*/ 	.byte	0x04, 0x1c
        /*007a*/ 	.short	(.L_47 - .L_46)


	//   ....[0]....
.L_46:
        /*007c*/ 	.word	0x000000d0


	//   ....[1]....
        /*0080*/ 	.word	0x000008f0


	//----- nvinfo : EIATTR_CBANK_PARAM_SIZE
	.align		4
.L_47:
        /*0084*/ 	.byte	0x03, 0x19
        /*0086*/ 	.short	0x0024


	//----- nvinfo : EIATTR_PARAM_CBANK
	.align		4
        /*0088*/ 	.byte	0x04, 0x0a
        /*008a*/ 	.short	(.L_49 - .L_48)
	.align		4
.L_48:
        /*008c*/ 	.word	index@(.nv.constant0._Z15MatrixMulKernelPfS_S_iii)
        /*0090*/ 	.short	0x0380
        /*0092*/ 	.short	0x0024


	//----- nvinfo : EIATTR_SW_WAR
	.align		4
.L_49:
        /*0094*/ 	.byte	0x04, 0x36
        /*0096*/ 	.short	(.L_51 - .L_50)
.L_50:
        /*0098*/ 	.word	0x00000008
.L_51:


//--------------------- .nv.callgraph             --------------------------
	.section	.nv.callgraph,"",@"SHT_CUDA_CALLGRAPH"
	.align	4
	.sectionentsize	8
	.align		4
        /*0000*/ 	.word	0x00000000
	.align		4
        /*0004*/ 	.word	0xffffffff
	.align		4
        /*0008*/ 	.word	0x00000000
	.align		4
        /*000c*/ 	.word	0xfffffffe
	.align		4
        /*0010*/ 	.word	0x00000000
	.align		4
        /*0014*/ 	.word	0xfffffffd
	.align		4
        /*0018*/ 	.word	0x00000000
	.align		4
        /*001c*/ 	.word	0xfffffffc


//--------------------- .text._Z25MatrixMulKernel_sharedMemPfS_S_iii --------------------------
	.section	.text._Z25MatrixMulKernel_sharedMemPfS_S_iii,"ax",@progbits
	.align	128
        .global         _Z25MatrixMulKernel_sharedMemPfS_S_iii
        .type           _Z25MatrixMulKernel_sharedMemPfS_S_iii,@function
        .size           _Z25MatrixMulKernel_sharedMemPfS_S_iii,(.L_x_10 - _Z25MatrixMulKernel_sharedMemPfS_S_iii)
        .other          _Z25MatrixMulKernel_sharedMemPfS_S_iii,@"STO_CUDA_ENTRY STV_DEFAULT"
_Z25MatrixMulKernel_sharedMemPfS_S_iii:
.text._Z25MatrixMulKernel_sharedMemPfS_S_iii:
[----:B------:R-:W-:Y:S01]  /*0000*/  LDC R1, c[0x0][0x37c] ;  /* 0x0000df00ff017b82 */ /* 0x000fe20000000800 */
[----:B------:R-:W0:Y:S01]  /*0010*/  S2R R5, SR_CTAID.Y ;  /* 0x0000000000057919 */ /* 0x000e220000002600 */
[----:B------:R-:W1:Y:S01]  /*0020*/  LDCU UR11, c[0x0][0x39c] ;  /* 0x00007380ff0b77ac */ /* 0x000e620008000800 */
[----:B------:R-:W-:Y:S01]  /*0030*/  HFMA2 R27, -RZ, RZ, 0, 0 ;  /* 0x00000000ff1b7431 */ /* 0x000fe200000001ff */
[----:B------:R-:W0:Y:S01]  /*0040*/  S2R R0, SR_TID.Y ;  /* 0x0000000000007919 */ /* 0x000e220000002200 */
[----:B------:R-:W2:Y:S01]  /*0050*/  LDCU.64 UR12, c[0x0][0x358] ;  /* 0x00006b00ff0c77ac */ /* 0x000ea20008000a00 */
[----:B------:R-:W3:Y:S01]  /*0060*/  S2R R10, SR_CTAID.X ;  /* 0x00000000000a7919 */ /* 0x000ee20000002500 */
[----:B------:R-:W3:Y:S01]  /*0070*/  S2R R3, SR_TID.X ;  /* 0x0000000000037919 */ /* 0x000ee20000002100 */
[----:B-1----:R-:W-:Y:S02]  /*0080*/  UISETP.GE.AND UP0, UPT, UR11, 0x10, UPT ;  /* 0x000000100b00788c */ /* 0x002fe4000bf06270 */
[----:B------:R-:W-:-:S04]  /*0090*/  USHF.R.S32.HI UR4, URZ, 0x1f, UR11 ;  /* 0x0000001fff047899 */ /* 0x000fc8000801140b */
[----:B------:R-:W-:Y:S01]  /*00a0*/  ULEA.HI UR4, UR4, UR11, URZ, 0x4 ;  /* 0x0000000b04047291 */ /* 0x000fe2000f8f20ff */
[----:B0-----:R-:W-:Y:S02]  /*00b0*/  LEA R6, R5, R0, 0x4 ;  /* 0x0000000005067211 */ /* 0x001fe400078e20ff */
[----:B---3--:R-:W-:Y:S01]  /*00c0*/  LEA R4, R10, R3, 0x4 ;  /* 0x000000030a047211 */ /* 0x008fe200078e20ff */
[----:B--2---:R-:W-:Y:S08]  /*00d0*/  BRA.U !UP0, `(.L_x_0) ;  /* 0x0000001908107547 */ /* 0x004ff0000b800000 */
[----:B------:R-:W0:Y:S01]  /*00e0*/  S2UR UR7, SR_CgaCtaId ;  /* 0x00000000000779c3 */ /* 0x000e220000008800 */
[----:B------:R-:W-:Y:S01]  /*00f0*/  USHF.R.S32.HI UR4, URZ, 0x4, UR4 ;  /* 0x00000004ff047899 */ /* 0x000fe20008011404 */
[----:B------:R-:W-:Y:S01]  /*0100*/  IMAD R20, R6, UR11, R3 ;  /* 0x0000000b06147c24 */ /* 0x000fe2000f8e0203 */
[----:B------:R-:W-:Y:S01]  /*0110*/  UMOV UR5, 0x400 ;  /* 0x0000040000057882 */ /* 0x000fe20000000000 */
[----:B------:R-:W-:Y:S01]  /*0120*/  MOV R27, RZ ;  /* 0x000000ff001b7202 */ /* 0x000fe20000000f00 */
[----:B------:R-:W-:Y:S01]  /*0130*/  UIADD3 UR8, UPT, UPT, UR4, -0x1, URZ ;  /* 0xffffffff04087890 */ /* 0x000fe2000fffe0ff */
[----:B------:R-:W-:Y:S01]  /*0140*/  MOV R5, RZ ;  /* 0x000000ff00057202 */ /* 0x000fe20000000f00 */
[----:B------:R-:W-:Y:S02]  /*0150*/  ULOP3.LUT UP0, UR10, UR4, 0x3, URZ, 0xc0, !UPT ;  /* 0x00000003040a7892 */ /* 0x000fe4000f80c0ff */
[----:B------:R-:W-:Y:S02]  /*0160*/  UISETP.GE.U32.AND UP1, UPT, UR8, 0x3, UPT ;  /* 0x000000030800788c */ /* 0x000fe4000bf26070 */
[----:B0-----:R-:W-:-:S06]  /*0170*/  ULEA UR6, UR7, UR5, 0x18 ;  /* 0x0000000507067291 */ /* 0x001fcc000f8ec0ff */
[----:B------:R-:W-:Y:S01]  /*0180*/  LEA R2, R0, UR6, 0x6 ;  /* 0x0000000600027c11 */ /* 0x000fe2000f8e30ff */
[----:B------:R-:W-:Y:S06]  /*0190*/  BRA.U !UP1, `(.L_x_1) ;  /* 0x0000000d094c7547 */ /* 0x000fec000b800000 */
[----:B------:R-:W0:Y:S01]  /*01a0*/  LDC R16, c[0x0][0x3a0] ;  /* 0x0000e800ff107b82 */ /* 0x000e220000000800 */
[----:B------:R-:W-:Y:S01]  /*01b0*/  UIADD3 UR6, UPT, UPT, UR5, 0x400, URZ ;  /* 0x0000040005067890 */ /* 0x000fe2000fffe0ff */
[C---:B------:R-:W-:Y:S01]  /*01c0*/  IADD3 R5, PT, PT, R0.reuse, 0x30, RZ ;  /* 0x0000003000057810 */ /* 0x040fe20007ffe0ff */
[----:B------:R-:W-:Y:S01]  /*01d0*/  ULOP3.LUT UR8, UR4, 0x7fffffc, URZ, 0xc0, !UPT ;  /* 0x07fffffc04087892 */ /* 0x000fe2000f8ec0ff */
[C---:B------:R-:W-:Y:S01]  /*01e0*/  IADD3 R7, PT, PT, R0.reuse, 0x20, RZ ;  /* 0x0000002000077810 */ /* 0x040fe20007ffe0ff */
[----:B------:R-:W-:Y:S01]  /*01f0*/  ULEA UR6, UR7, UR6, 0x18 ;  /* 0x0000000607067291 */ /* 0x000fe2000f8ec0ff */
[----:B------:R-:W-:Y:S01]  /*0200*/  IADD3 R8, PT, PT, R0, 0x10, RZ ;  /* 0x0000001000087810 */ /* 0x000fe20007ffe0ff */
[----:B------:R-:W-:Y:S01]  /*0210*/  UIADD3 UR9, UPT, UPT, -UR8, URZ, URZ ;  /* 0x000000ff08097290 */ /* 0x000fe2000fffe1ff */
[----:B------:R-:W-:Y:S02]  /*0220*/  IADD3 R20, PT, PT, R20, 0x20, RZ ;  /* 0x0000002014147810 */ /* 0x000fe40007ffe0ff */
[----:B------:R-:W-:-:S02]  /*0230*/  MOV R27, RZ ;  /* 0x000000ff001b7202 */ /* 0x000fc40000000f00 */
[C---:B------:R-:W-:Y:S02]  /*0240*/  LEA R17, R3.reuse, UR6, 0x2 ;  /* 0x0000000603117c11 */ /* 0x040fe4000f8e10ff */
[----:B------:R-:W-:Y:S01]  /*0250*/  LEA R18, R3, R2, 0x2 ;  /* 0x0000000203127211 */ /* 0x000fe200078e10ff */
[-CC-:B0-----:R-:W-:Y:S02]  /*0260*/  IMAD R5, R5, R16.reuse, R3.reuse ;  /* 0x0000001005057224 */ /* 0x181fe400078e0203 */
[-CC-:B------:R-:W-:Y:S02]  /*0270*/  IMAD R7, R7, R16.reuse, R3.reuse ;  /* 0x0000001007077224 */ /* 0x180fe400078e0203 */
[-CC-:B------:R-:W-:Y:S01]  /*0280*/  IMAD R8, R8, R16.reuse, R3.reuse ;  /* 0x0000001008087224 */ /* 0x180fe200078e0203 */
[----:B------:R-:W-:Y:S01]  /*0290*/  LEA R25, R10, R5, 0x4 ;  /* 0x000000050a197211 */ /* 0x000fe200078e20ff */
[----:B------:R-:W-:Y:S01]  /*02a0*/  IMAD R19, R0, R16, R3 ;  /* 0x0000001000137224 */ /* 0x000fe200078e0203 */
[----:B------:R-:W-:-:S02]  /*02b0*/  LEA R23, R10, R7, 0x4 ;  /* 0x000000070a177211 */ /* 0x000fc400078e20ff */
[C---:B------:R-:W-:Y:S02]  /*02c0*/  LEA R21, R10.reuse, R8, 0x4 ;  /* 0x000000080a157211 */ /* 0x040fe400078e20ff */
[----:B------:R-:W-:Y:S02]  /*02d0*/  LEA R19, R10, R19, 0x4 ;  /* 0x000000130a137211 */ /* 0x000fe400078e20ff */
[----:B------:R-:W-:Y:S02]  /*02e0*/  MOV R5, UR8 ;  /* 0x0000000800057c02 */ /* 0x000fe40008000f00 */
[----:B------:R-:W-:-:S07]  /*02f0*/  LEA R7, R0, R17, 0x6 ;  /* 0x0000001100077211 */ /* 0x000fce00078e30ff */
.L_x_2:
[----:B------:R-:W0:Y:S01]  /*0300*/  LDC.64 R14, c[0x0][0x380] ;  /* 0x0000e000ff0e7b82 */ /* 0x000e220000000a00 */
[----:B------:R-:W-:-:S07]  /*0310*/  IADD3 R9, PT, PT, R20, -0x20, RZ ;  /* 0xffffffe014097810 */ /* 0x000fce0007ffe0ff */
[----:B------:R-:W1:Y:S01]  /*0320*/  LDC.64 R12, c[0x0][0x388] ;  /* 0x0000e200ff0c7b82 */ /* 0x000e620000000a00 */
[----:B0-----:R-:W-:-:S05]  /*0330*/  IMAD.WIDE.U32 R8, R9, 0x4, R14 ;  /* 0x0000000409087825 */ /* 0x001fca00078e000e */
[----:B------:R-:W2:Y:S01]  /*0340*/  LDG.E R22, desc[UR12][R8.64] ;  /* 0x0000000c08167981 */ /* 0x000ea2000c1e1900 */
[----:B-1----:R-:W-:-:S06]  /*0350*/  IMAD.WIDE.U32 R28, R19, 0x4, R12 ;  /* 0x00000004131c7825 */ /* 0x002fcc00078e000c */
[----:B------:R-:W3:Y:S04]  /*0360*/  LDG.E R28, desc[UR12][R28.64] ;  /* 0x0000000c1c1c7981 */ /* 0x000ee8000c1e1900 */
[----:B--2---:R-:W-:Y:S04]  /*0370*/  STS [R18], R22 ;  /* 0x0000001612007388 */ /* 0x004fe80000000800 */
[----:B---3--:R-:W-:Y:S01]  /*0380*/  STS [R7], R28 ;  /* 0x0000001c07007388 */ /* 0x008fe20000000800 */
[----:B------:R-:W-:Y:S06]  /*0390*/  BAR.SYNC.DEFER_BLOCKING 0x0 ;  /* 0x0000000000007b1d */ /* 0x000fec0000010000 */
[----:B------:R-:W-:Y:S04]  /*03a0*/  LDS R24, [R17] ;  /* 0x0000000011187984 */ /* 0x000fe80000000800 */
[----:B------:R-:W0:Y:S04]  /*03b0*/  LDS.128 R8, [R2] ;  /* 0x0000000002087984 */ /* 0x000e280000000c00 */
[----:B------:R-:W1:Y:S04]  /*03c0*/  LDS R26, [R17+0x40] ;  /* 0x00004000111a7984 */ /* 0x000e680000000800 */
[----:B------:R-:W-:Y:S04]  /*03d0*/  LDS R29, [R17+0xc0] ;  /* 0x0000c000111d7984 */ /* 0x000fe80000000800 */
[----:B------:R-:W-:Y:S01]  /*03e0*/  LDS R22, [R17+0x100] ;  /* 0x0001000011167984 */ /* 0x000fe20000000800 */
[----:B0-----:R-:W-:-:S03]  /*03f0*/  FFMA R24, R8, R24, R27 ;  /* 0x0000001808187223 */ /* 0x001fc6000000001b */
[----:B------:R-:W0:Y:S01]  /*0400*/  LDS R27, [R17+0x80] ;  /* 0x00008000111b7984 */ /* 0x000e220000000800 */
[----:B-1----:R-:W-:-:S04]  /*0410*/  FFMA R9, R26, R9, R24 ;  /* 0x000000091a097223 */ /* 0x002fc80000000018 */
[----:B0-----:R-:W-:Y:S02]  /*0420*/  FFMA R10, R27, R10, R9 ;  /* 0x0000000a1b0a7223 */ /* 0x001fe40000000009 */
[----:B------:R-:W-:Y:S02]  /*0430*/  LDS R27, [R17+0x140] ;  /* 0x00014000111b7984 */ /* 0x000fe40000000800 */
[----:B------:R-:W-:Y:S02]  /*0440*/  FFMA R29, R29, R11, R10 ;  /* 0x0000000b1d1d7223 */ /* 0x000fe4000000000a */
[----:B------:R-:W0:Y:S02]  /*0450*/  LDS.128 R8, [R2+0x10] ;  /* 0x0000100002087984 */ /* 0x000e240000000c00 */
[----:B0-----:R-:W-:Y:S02]  /*0460*/  FFMA R8, R8, R22, R29 ;  /* 0x0000001608087223 */ /* 0x001fe4000000001d */
[----:B------:R-:W0:Y:S04]  /*0470*/  LDS R22, [R17+0x180] ;  /* 0x0001800011167984 */ /* 0x000e280000000800 */
[----:B------:R-:W1:Y:S01]  /*0480*/  LDS R29, [R17+0x1c0] ;  /* 0x0001c000111d7984 */ /* 0x000e620000000800 */
[----:B------:R-:W-:-:S03]  /*0490*/  FFMA R9, R27, R9, R8 ;  /* 0x000000091b097223 */ /* 0x000fc60000000008 */
[----:B------:R-:W-:Y:S01]  /*04a0*/  LDS R27, [R17+0x240] ;  /* 0x00024000111b7984 */ /* 0x000fe20000000800 */
[----:B0-----:R-:W-:-:S03]  /*04b0*/  FFMA R10, R22, R10, R9 ;  /* 0x0000000a160a7223 */ /* 0x001fc60000000009 */
[----:B------:R-:W-:Y:S01]  /*04c0*/  LDS R22, [R17+0x200] ;  /* 0x0002000011167984 */ /* 0x000fe20000000800 */
[----:B-1----:R-:W-:-:S03]  /*04d0*/  FFMA R29, R29, R11, R10 ;  /* 0x0000000b1d1d7223 */ /* 0x002fc6000000000a */
        /* <DEDUP_REMOVED lines=11> */
[----:B------:R-:W0:Y:S02]  /*0590*/  LDS R22, [R17+0x380] ;  /* 0x0003800011167984 */ /* 0x000e240000000800 */
[----:B------:R-:W-:Y:S01]  /*05a0*/  FFMA R9, R27, R9, R8 ;  /* 0x000000091b097223 */ /* 0x000fe20000000008 */
[----:B------:R-:W-:Y:S01]  /*05b0*/  IADD3 R29, PT, PT, R20, -0x10, RZ ;  /* 0xfffffff0141d7810 */ /* 0x000fe20007ffe0ff */
[----:B------:R-:W-:-:S04]  /*05c0*/  IMAD.WIDE.U32 R26, R21, 0x4, R12 ;  /* 0x00000004151a7825 */ /* 0x000fc800078e000c */
[----:B------:R-:W-:-:S04]  /*05d0*/  IMAD.WIDE.U32 R28, R29, 0x4, R14 ;  /* 0x000000041d1c7825 */ /* 0x000fc800078e000e */
[----:B0-----:R-:W-:Y:S02]  /*05e0*/  FFMA R10, R22, R10, R9 ;  /* 0x0000000a160a7223 */ /* 0x001fe40000000009 */
[----:B------:R-:W0:Y:S01]  /*05f0*/  LDS R9, [R17+0x3c0] ;  /* 0x0003c00011097984 */ /* 0x000e220000000800 */
[----:B------:R-:W-:Y:S06]  /*0600*/  BAR.SYNC.DEFER_BLOCKING 0x0 ;  /* 0x0000000000007b1d */ /* 0x000fec0000010000 */
[----:B------:R-:W2:Y:S04]  /*0610*/  LDG.E R29, desc[UR12][R28.64] ;  /* 0x0000000c1c1d7981 */ /* 0x000ea8000c1e1900 */
[----:B------:R-:W3:Y:S01]  /*0620*/  LDG.E R26, desc[UR12][R26.64] ;  /* 0x0000000c1a1a7981 */ /* 0x000ee2000c1e1900 */
[----:B0-----:R-:W-:-:S03]  /*0630*/  FFMA R22, R9, R11, R10 ;  /* 0x0000000b09167223 */ /* 0x001fc6000000000a */
[----:B--2---:R-:W-:Y:S04]  /*0640*/  STS [R18], R29 ;  /* 0x0000001d12007388 */ /* 0x004fe80000000800 */
[----:B---3--:R-:W-:Y:S01]  /*0650*/  STS [R7], R26 ;  /* 0x0000001a07007388 */ /* 0x008fe20000000800 */
[----:B------:R-:W-:Y:S06]  /*0660*/  BAR.SYNC.DEFER_BLOCKING 0x0 ;  /* 0x0000000000007b1d */ /* 0x000fec0000010000 */
[----:B------:R-:W-:Y:S04]  /*0670*/  LDS R24, [R17] ;  /* 0x0000000011187984 */ /* 0x000fe80000000800 */
[----:B------:R-:W0:Y:S04]  /*0680*/  LDS.128 R8, [R2] ;  /* 0x0000000002087984 */ /* 0x000e280000000c00 */
[----:B------:R-:W1:Y:S04]  /*0690*/  LDS R27, [R17+0x40] ;  /* 0x00004000111b7984 */ /* 0x000e680000000800 */
[----:B------:R-:W-:Y:S01]  /*06a0*/  LDS R29, [R17+0x140] ;  /* 0x00014000111d7984 */ /* 0x000fe20000000800 */
[----:B0-----:R-:W-:-:S03]  /*06b0*/  FFMA R8, R8, R24, R22 ;  /* 0x0000001808087223 */ /* 0x001fc60000000016 */
[----:B------:R-:W0:Y:S04]  /*06c0*/  LDS R22, [R17+0x80] ;  /* 0x0000800011167984 */ /* 0x000e280000000800 */
[----:B------:R-:W2:Y:S01]  /*06d0*/  LDS R24, [R17+0xc0] ;  /* 0x0000c00011187984 */ /* 0x000ea20000000800 */
[----:B-1----:R-:W-:-:S04]  /*06e0*/  FFMA R9, R27, R9, R8 ;  /* 0x000000091b097223 */ /* 0x002fc80000000008 */
[----:B0-----:R-:W-:Y:S02]  /*06f0*/  FFMA R10, R22, R10, R9 ;  /* 0x0000000a160a7223 */ /* 0x001fe40000000009 */
[----:B------:R-:W-:Y:S02]  /*0700*/  LDS R22, [R17+0x100] ;  /* 0x0001000011167984 */ /* 0x000fe40000000800 */
[----:B--2---:R-:W-:Y:S02]  /*0710*/  FFMA R27, R24, R11, R10 ;  /* 0x0000000b181b7223 */ /* 0x004fe4000000000a */
        /* <DEDUP_REMOVED lines=44> */
[----:B------:R-:W0:Y:S04]  /*09e0*/  LDS.128 R8, [R2+0x10] ;  /* 0x0000100002087984 */ /* 0x000e280000000c00 */
[----:B------:R-:W-:Y:S01]  /*09f0*/  LDS R24, [R17+0x300] ;  /* 0x0003000011187984 */ /* 0x000fe20000000800 */
[----:B0-----:R-:W-:-:S03]  /*0a00*/  FFMA R8, R8, R22, R27 ;  /* 0x0000001608087223 */ /* 0x001fc6000000001b */
        /* <DEDUP_REMOVED lines=11> */
[----:B------:R-:W-:-:S04]  /*0ac0*/  FFMA R9, R29, R9, R8 ;  /* 0x000000091d097223 */ /* 0x000fc80000000008 */
[----:B0-----:R-:W-:Y:S02]  /*0ad0*/  FFMA R10, R22, R10, R9 ;  /* 0x0000000a160a7223 */ /* 0x001fe40000000009 */
[----:B------:R-:W-:Y:S02]  /*0ae0*/  LDS R22, [R17+0x340] ;  /* 0x0003400011167984 */ /* 0x000fe40000000800 */
[----:B-1----:R-:W-:Y:S02]  /*0af0*/  FFMA R27, R27, R11, R10 ;  /* 0x0000000b1b1b7223 */ /* 0x002fe4000000000a */
[----:B------:R-:W0:Y:S01]  /*0b00*/  LDS.128 R8, [R2+0x30] ;  /* 0x0000300002087984 */ /* 0x000e220000000c00 */
[----:B------:R-:W-:-:S04]  /*0b10*/  IMAD.WIDE.U32 R28, R25, 0x4, R12 ;  /* 0x00000004191c7825 */ /* 0x000fc800078e000c */
[----:B0-----:R-:W-:-:S04]  /*0b20*/  FFMA R8, R8, R24, R27 ;  /* 0x0000001808087223 */ /* 0x001fc8000000001b */
[----:B------:R-:W-:Y:S02]  /*0b30*/  FFMA R22, R22, R9, R8 ;  /* 0x0000000916167223 */ /* 0x000fe40000000008 */
[----:B------:R-:W0:Y:S04]  /*0b40*/  LDS R9, [R17+0x380] ;  /* 0x0003800011097984 */ /* 0x000e280000000800 */
[----:B------:R-:W1:Y:S01]  /*0b50*/  LDS R8, [R17+0x3c0] ;  /* 0x0003c00011087984 */ /* 0x000e620000000800 */
[----:B------:R-:W-:Y:S01]  /*0b60*/  BAR.SYNC.DEFER_BLOCKING 0x0 ;  /* 0x0000000000007b1d */ /* 0x000fe20000010000 */
[----:B------:R-:W-:-:S05]  /*0b70*/  IADD3 R27, PT, PT, R20, 0x10, RZ ;  /* 0x00000010141b7810 */ /* 0x000fca0007ffe0ff */
[----:B------:R-:W-:-:S06]  /*0b80*/  IMAD.WIDE.U32 R26, R27, 0x4, R14 ;  /* 0x000000041b1a7825 */ /* 0x000fcc00078e000e */
[----:B------:R-:W2:Y:S04]  /*0b90*/  LDG.E R27, desc[UR12][R26.64] ;  /* 0x0000000c1a1b7981 */ /* 0x000ea8000c1e1900 */
[----:B------:R-:W3:Y:S01]  /*0ba0*/  LDG.E R28, desc[UR12][R28.64] ;  /* 0x0000000c1c1c7981 */ /* 0x000ee2000c1e1900 */
[----:B0-----:R-:W-:-:S04]  /*0bb0*/  FFMA R9, R9, R10, R22 ;  /* 0x0000000a09097223 */ /* 0x001fc80000000016 */
[----:B-1----:R-:W-:Y:S01]  /*0bc0*/  FFMA R9, R8, R11, R9 ;  /* 0x0000000b08097223 */ /* 0x002fe20000000009 */
[----:B------:R-:W-:-:S04]  /*0bd0*/  UIADD3 UR9, UPT, UPT, UR9, 0x4, URZ ;  /* 0x0000000409097890 */ /* 0x000fc8000fffe0ff */
[----:B------:R-:W-:Y:S01]  /*0be0*/  UISETP.NE.AND UP1, UPT, UR9, URZ, UPT ;  /* 0x000000ff0900728c */ /* 0x000fe2000bf25270 */
[----:B------:R-:W-:Y:S02]  /*0bf0*/  IADD3 R20, PT, PT, R20, 0x40, RZ ;  /* 0x0000004014147810 */ /* 0x000fe40007ffe0ff */
[C---:B------:R-:W-:Y:S02]  /*0c00*/  LEA R25, R16.reuse, R25, 0x6 ;  /* 0x0000001910197211 */ /* 0x040fe400078e30ff */
[C---:B------:R-:W-:Y:S02]  /*0c10*/  LEA R23, R16.reuse, R23, 0x6 ;  /* 0x0000001710177211 */ /* 0x040fe400078e30ff */
[C---:B------:R-:W-:Y:S02]  /*0c20*/  LEA R21, R16.reuse, R21, 0x6 ;  /* 0x0000001510157211 */ /* 0x040fe400078e30ff */
[----:B------:R-:W-:Y:S01]  /*0c30*/  LEA R19, R16, R19, 0x6 ;  /* 0x0000001310137211 */ /* 0x000fe200078e30ff */
[----:B--2---:R-:W-:Y:S04]  /*0c40*/  STS [R18], R27 ;  /* 0x0000001b12007388 */ /* 0x004fe80000000800 */
[----:B---3--:R-:W-:Y:S01]  /*0c50*/  STS [R7], R28 ;  /* 0x0000001c07007388 */ /* 0x008fe20000000800 */
[----:B------:R-:W-:Y:S06]  /*0c60*/  BAR.SYNC.DEFER_BLOCKING 0x0 ;  /* 0x0000000000007b1d */ /* 0x000fec0000010000 */
[----:B------:R-:W-:Y:S04]  /*0c70*/  LDS R26, [R17] ;  /* 0x00000000111a7984 */ /* 0x000fe80000000800 */
[----:B------:R-:W0:Y:S04]  /*0c80*/  LDS.128 R12, [R2] ;  /* 0x00000000020c7984 */ /* 0x000e280000000c00 */
[----:B------:R-:W1:Y:S04]  /*0c90*/  LDS R24, [R17+0x40] ;  /* 0x0000400011187984 */ /* 0x000e680000000800 */
[----:B------:R-:W2:Y:S04]  /*0ca0*/  LDS R22, [R17+0x80] ;  /* 0x0000800011167984 */ /* 0x000ea80000000800 */
[----:B------:R-:W-:Y:S04]  /*0cb0*/  LDS R27, [R17+0x180] ;  /* 0x00018000111b7984 */ /* 0x000fe80000000800 */
[----:B------:R-:W-:Y:S01]  /*0cc0*/  LDS R29, [R17+0x340] ;  /* 0x00034000111d7984 */ /* 0x000fe20000000800 */
[----:B0-----:R-:W-:-:S03]  /*0cd0*/  FFMA R9, R12, R26, R9 ;  /* 0x0000001a0c097223 */ /* 0x001fc60000000009 */
[----:B------:R-:W0:Y:S01]  /*0ce0*/  LDS R12, [R17+0xc0] ;  /* 0x0000c000110c7984 */ /* 0x000e220000000800 */
[----:B-1----:R-:W-:-:S03]  /*0cf0*/  FFMA R13, R24, R13, R9 ;  /* 0x0000000d180d7223 */ /* 0x002fc60000000009 */
[----:B------:R-:W-:Y:S04]  /*0d00*/  LDS R26, [R17+0x100] ;  /* 0x00010000111a7984 */ /* 0x000fe80000000800 */
[----:B------:R-:W1:Y:S04]  /*0d10*/  LDS.128 R8, [R2+0x10] ;  /* 0x0000100002087984 */ /* 0x000e680000000c00 */
[----:B------:R-:W3:Y:S01]  /*0d20*/  LDS R24, [R17+0x140] ;  /* 0x0001400011187984 */ /* 0x000ee20000000800 */
[----:B--2---:R-:W-:-:S03]  /*0d30*/  FFMA R13, R22, R14, R13 ;  /* 0x0000000e160d7223 */ /* 0x004fc6000000000d */
[----:B------:R-:W-:Y:S01]  /*0d40*/  LDS R22, [R17+0x240] ;  /* 0x0002400011167984 */ /* 0x000fe20000000800 */
[----:B0-----:R-:W-:-:S04]  /*0d50*/  FFMA R13, R12, R15, R13 ;  /* 0x0000000f0c0d7223 */ /* 0x001fc8000000000d */
[----:B-1----:R-:W-:Y:S02]  /*0d60*/  FFMA R13, R8, R26, R13 ;  /* 0x0000001a080d7223 */ /* 0x002fe4000000000d */
[----:B------:R-:W0:Y:S02]  /*0d70*/  LDS R8, [R17+0x1c0] ;  /* 0x0001c00011087984 */ /* 0x000e240000000800 */
[----:B---3--:R-:W-:Y:S02]  /*0d80*/  FFMA R24, R24, R9, R13 ;  /* 0x0000000918187223 */ /* 0x008fe4000000000d */
[----:B------:R-:W-:Y:S04]  /*0d90*/  LDS R26, [R17+0x200] ;  /* 0x00020000111a7984 */ /* 0x000fe80000000800 */
[----:B------:R-:W1:Y:S01]  /*0da0*/  LDS.128 R12, [R2+0x20] ;  /* 0x00002000020c7984 */ /* 0x000e620000000c00 */
[----:B------:R-:W-:-:S03]  /*0db0*/  FFMA R9, R27, R10, R24 ;  /* 0x0000000a1b097223 */ /* 0x000fc60000000018 */
[----:B------:R-:W2:Y:S01]  /*0dc0*/  LDS R27, [R17+0x280] ;  /* 0x00028000111b7984 */ /* 0x000ea20000000800 */
[----:B0-----:R-:W-:-:S04]  /*0dd0*/  FFMA R9, R8, R11, R9 ;  /* 0x0000000b08097223 */ /* 0x001fc80000000009 */
[----:B-1----:R-:W-:Y:S02]  /*0de0*/  FFMA R9, R12, R26, R9 ;  /* 0x0000001a0c097223 */ /* 0x002fe40000000009 */
[----:B------:R-:W0:Y:S02]  /*0df0*/  LDS R12, [R17+0x2c0] ;  /* 0x0002c000110c7984 */ /* 0x000e240000000800 */
[----:B------:R-:W-:Y:S02]  /*0e00*/  FFMA R22, R22, R13, R9 ;  /* 0x0000000d16167223 */ /* 0x000fe40000000009 */
[----:B------:R-:W-:Y:S04]  /*0e10*/  LDS R13, [R17+0x300] ;  /* 0x00030000110d7984 */ /* 0x000fe80000000800 */
[----:B------:R-:W1:Y:S01]  /*0e20*/  LDS.128 R8, [R2+0x30] ;  /* 0x0000300002087984 */ /* 0x000e620000000c00 */
[----:B--2---:R-:W-:-:S03]  /*0e30*/  FFMA R27, R27, R14, R22 ;  /* 0x0000000e1b1b7223 */ /* 0x004fc60000000016 */
[----:B------:R-:W2:Y:S04]  /*0e40*/  LDS R22, [R17+0x380] ;  /* 0x0003800011167984 */ /* 0x000ea80000000800 */
[----:B------:R-:W3:Y:S01]  /*0e50*/  LDS R14, [R17+0x3c0] ;  /* 0x0003c000110e7984 */ /* 0x000ee20000000800 */
[----:B0-----:R-:W-:-:S04]  /*0e60*/  FFMA R15, R12, R15, R27 ;  /* 0x0000000f0c0f7223 */ /* 0x001fc8000000001b */
[----:B-1----:R-:W-:-:S04]  /*0e70*/  FFMA R8, R8, R13, R15 ;  /* 0x0000000d08087223 */ /* 0x002fc8000000000f */
[----:B------:R-:W-:-:S04]  /*0e80*/  FFMA R9, R29, R9, R8 ;  /* 0x000000091d097223 */ /* 0x000fc80000000008 */
[----:B--2---:R-:W-:-:S04]  /*0e90*/  FFMA R9, R22, R10, R9 ;  /* 0x0000000a16097223 */ /* 0x004fc80000000009 */
[----:B---3--:R-:W-:Y:S01]  /*0ea0*/  FFMA R27, R14, R11, R9 ;  /* 0x0000000b0e1b7223 */ /* 0x008fe20000000009 */
[----:B------:R-:W-:Y:S06]  /*0eb0*/  BAR.SYNC.DEFER_BLOCKING 0x0 ;  /* 0x0000000000007b1d */ /* 0x000fec0000010000 */
[----:B------:R-:W-:Y:S05]  /*0ec0*/  BRA.U UP1, `(.L_x_2) ;  /* 0xfffffff5010c7547 */ /* 0x000fea000b83ffff */
.L_x_1:
[----:B------:R-:W-:Y:S05]  /*0ed0*/  BRA.U !UP0, `(.L_x_0) ;  /* 0x0000000908907547 */ /* 0x000fea000b800000 */
[----:B------:R-:W-:Y:S01]  /*0ee0*/  UISETP.NE.AND UP0, UPT, UR10, 0x1, UPT ;  /* 0x000000010a00788c */ /* 0x000fe2000bf05270 */
[----:B------:R-:W-:Y:S01]  /*0ef0*/  IMAD R20, R6, UR11, R3 ;  /* 0x0000000b06147c24 */ /* 0x000fe2000f8e0203 */
[----:B------:R-:W-:-:S04]  /*0f00*/  ULOP3.LUT UR4, UR4, 0x1, URZ, 0xc0, !UPT ;  /* 0x0000000104047892 */ /* 0x000fc8000f8ec0ff */
[----:B------:R-:W-:-:S03]  /*0f10*/  UISETP.NE.U32.AND UP1, UPT, UR4, 0x1, UPT ;  /* 0x000000010400788c */ /* 0x000fc6000bf25070 */
[----:B------:R-:W-:Y:S08]  /*0f20*/  BRA.U !UP0, `(.L_x_3) ;  /* 0x00000005089c7547 */ /* 0x000ff0000b800000 */
[----:B------:R-:W0:Y:S01]  /*0f30*/  LDC.64 R18, c[0x0][0x380] ;  /* 0x0000e000ff127b82 */ /* 0x000e220000000a00 */
[----:B------:R-:W1:Y:S01]  /*0f40*/  LDCU UR6, c[0x0][0x3a0] ;  /* 0x00007400ff0677ac */ /* 0x000e620008000800 */
[C---:B------:R-:W-:Y:S02]  /*0f50*/  LEA R25, R5.reuse, R0, 0x4 ;  /* 0x0000000005197211 */ /* 0x040fe400078e20ff */
[----:B------:R-:W-:-:S04]  /*0f60*/  LEA R23, R5, R20, 0x4 ;  /* 0x0000001405177211 */ /* 0x000fc800078e20ff */
[----:B------:R-:W2:Y:S01]  /*0f70*/  LDC.64 R16, c[0x0][0x388] ;  /* 0x0000e200ff107b82 */ /* 0x000ea20000000a00 */
[----:B-1----:R-:W-:Y:S02]  /*0f80*/  IMAD R9, R25, UR6, R4 ;  /* 0x0000000619097c24 */ /* 0x002fe4000f8e0204 */
[----:B0-----:R-:W-:-:S06]  /*0f90*/  IMAD.WIDE.U32 R10, R23, 0x4, R18 ;  /* 0x00000004170a7825 */ /* 0x001fcc00078e0012 */
[----:B------:R-:W3:Y:S01]  /*0fa0*/  LDG.E R10, desc[UR12][R10.64] ;  /* 0x0000000c0a0a7981 */ /* 0x000ee2000c1e1900 */
[----:B--2---:R-:W-:-:S06]  /*0fb0*/  IMAD.WIDE.U32 R8, R9, 0x4, R16 ;  /* 0x0000000409087825 */ /* 0x004fcc00078e0010 */
[----:B------:R-:W2:Y:S01]  /*0fc0*/  LDG.E R9, desc[UR12][R8.64] ;  /* 0x0000000c08097981 */ /* 0x000ea2000c1e1900 */
[----:B------:R-:W-:-:S04]  /*0fd0*/  UIADD3 UR4, UPT, UPT, UR5, 0x400, URZ ;  /* 0x0000040005047890 */ /* 0x000fc8000fffe0ff */
[----:B------:R-:W-:Y:S01]  /*0fe0*/  ULEA UR4, UR7, UR4, 0x18 ;  /* 0x0000000407047291 */ /* 0x000fe2000f8ec0ff */
[----:B------:R-:W-:-:S05]  /*0ff0*/  LEA R21, R3, R2, 0x2 ;  /* 0x0000000203157211 */ /* 0x000fca00078e10ff */
[----:B------:R-:W-:-:S04]  /*1000*/  LEA R7, R3, UR4, 0x2 ;  /* 0x0000000403077c11 */ /* 0x000fc8000f8e10ff */
[----:B------:R-:W-:Y:S02]  /*1010*/  LEA R22, R0, R7, 0x6 ;  /* 0x0000000700167211 */ /* 0x000fe400078e30ff */
[----:B------:R-:W-:Y:S02]  /*1020*/  IADD3 R25, PT, PT, R25, 0x10, RZ ;  /* 0x0000001019197810 */ /* 0x000fe40007ffe0ff */
[----:B------:R-:W-:-:S03]  /*1030*/  IADD3 R23, PT, PT, R23, 0x10, RZ ;  /* 0x0000001017177810 */ /* 0x000fc60007ffe0ff */
[----:B------:R-:W-:Y:S01]  /*1040*/  IMAD R25, R25, UR6, R4 ;  /* 0x0000000619197c24 */ /* 0x000fe2000f8e0204 */
[----:B---3--:R-:W-:Y:S04]  /*1050*/  STS [R21], R10 ;  /* 0x0000000a15007388 */ /* 0x008fe80000000800 */
[----:B--2---:R-:W-:Y:S01]  /*1060*/  STS [R22], R9 ;  /* 0x0000000916007388 */ /* 0x004fe20000000800 */
[----:B------:R-:W-:Y:S06]  /*1070*/  BAR.SYNC.DEFER_BLOCKING 0x0 ;  /* 0x0000000000007b1d */ /* 0x000fec0000010000 */
[----:B------:R-:W-:Y:S04]  /*1080*/  LDS R24, [R7] ;  /* 0x0000000007187984 */ /* 0x000fe80000000800 */
[----:B------:R-:W0:Y:S04]  /*1090*/  LDS.128 R12, [R2] ;  /* 0x00000000020c7984 */ /* 0x000e280000000c00 */
[----:B------:R-:W1:Y:S04]  /*10a0*/  LDS R11, [R7+0x40] ;  /* 0x00004000070b7984 */ /* 0x000e680000000800 */
[----:B------:R-:W2:Y:S04]  /*10b0*/  LDS R8, [R7+0x80] ;  /* 0x0000800007087984 */ /* 0x000ea80000000800 */
[----:B------:R-:W3:Y:S04]  /*10c0*/  LDS R29, [R7+0xc0] ;  /* 0x0000c000071d7984 */ /* 0x000ee80000000800 */
[----:B------:R-:W-:Y:S04]  /*10d0*/  LDS R28, [R7+0x340] ;  /* 0x00034000071c7984 */ /* 0x000fe80000000800 */
[----:B------:R-:W-:Y:S01]  /*10e0*/  LDS R26, [R7+0x3c0] ;  /* 0x0003c000071a7984 */ /* 0x000fe20000000800 */
[----:B0-----:R-:W-:-:S03]  /*10f0*/  FFMA R12, R12, R24, R27 ;  /* 0x000000180c0c7223 */ /* 0x001fc6000000001b */
[----:B------:R-:W-:Y:S01]  /*1100*/  LDS R27, [R7+0x180] ;  /* 0x00018000071b7984 */ /* 0x000fe20000000800 */
[----:B-1----:R-:W-:-:S03]  /*1110*/  FFMA R11, R11, R13, R12 ;  /* 0x0000000d0b0b7223 */ /* 0x002fc6000000000c */
[----:B------:R-:W-:Y:S01]  /*1120*/  LDS R13, [R7+0x100] ;  /* 0x00010000070d7984 */ /* 0x000fe20000000800 */
[----:B--2---:R-:W-:-:S03]  /*1130*/  FFMA R14, R8, R14, R11 ;  /* 0x0000000e080e7223 */ /* 0x004fc6000000000b */
[----:B------:R-:W0:Y:S04]  /*1140*/  LDS.128 R8, [R2+0x10] ;  /* 0x0000100002087984 */ /* 0x000e280000000c00 */
[----:B------:R-:W1:Y:S01]  /*1150*/  LDS R12, [R7+0x140] ;  /* 0x00014000070c7984 */ /* 0x000e620000000800 */
[----:B---3--:R-:W-:-:S03]  /*1160*/  FFMA R15, R29, R15, R14 ;  /* 0x0000000f1d0f7223 */ /* 0x008fc6000000000e */
[----:B------:R-:W2:Y:S01]  /*1170*/  LDS R29, [R7+0x1c0] ;  /* 0x0001c000071d7984 */ /* 0x000ea20000000800 */
[----:B0-----:R-:W-:-:S04]  /*1180*/  FFMA R8, R8, R13, R15 ;  /* 0x0000000d08087223 */ /* 0x001fc8000000000f */
[----:B-1----:R-:W-:Y:S02]  /*1190*/  FFMA R8, R12, R9, R8 ;  /* 0x000000090c087223 */ /* 0x002fe40000000008 */
[----:B------:R-:W-:Y:S04]  /*11a0*/  LDS R9, [R7+0x200] ;  /* 0x0002000007097984 */ /* 0x000fe80000000800 */
[----:B------:R-:W0:Y:S01]  /*11b0*/  LDS.128 R12, [R2+0x20] ;  /* 0x00002000020c7984 */ /* 0x000e220000000c00 */
[----:B------:R-:W-:-:S03]  /*11c0*/  FFMA R10, R27, R10, R8 ;  /* 0x0000000a1b0a7223 */ /* 0x000fc60000000008 */
[----:B------:R-:W1:Y:S04]  /*11d0*/  LDS R8, [R7+0x240] ;  /* 0x0002400007087984 */ /* 0x000e680000000800 */
[----:B------:R-:W3:Y:S01]  /*11e0*/  LDS R27, [R7+0x280] ;  /* 0x00028000071b7984 */ /* 0x000ee20000000800 */
[----:B--2---:R-:W-:Y:S01]  /*11f0*/  FFMA R11, R29, R11, R10 ;  /* 0x0000000b1d0b7223 */ /* 0x004fe2000000000a */
[----:B------:R-:W-:Y:S02]  /*1200*/  IMAD.WIDE.U32 R24, R25, 0x4, R16 ;  /* 0x0000000419187825 */ /* 0x000fe400078e0010 */
[----:B------:R-:W-:Y:S02]  /*1210*/  LDS R29, [R7+0x380] ;  /* 0x00038000071d7984 */ /* 0x000fe40000000800 */
[----:B0-----:R-:W-:-:S04]  /*1220*/  FFMA R9, R12, R9, R11 ;  /* 0x000000090c097223 */ /* 0x001fc8000000000b */
[----:B-1----:R-:W-:Y:S01]  /*1230*/  FFMA R8, R8, R13, R9 ;  /* 0x0000000d08087223 */ /* 0x002fe20000000009 */
[----:B------:R-:W-:Y:S02]  /*1240*/  IMAD.WIDE.U32 R12, R23, 0x4, R18 ;  /* 0x00000004170c7825 */ /* 0x000fe400078e0012 */
[----:B------:R-:W-:Y:S02]  /*1250*/  LDS R23, [R7+0x300] ;  /* 0x0003000007177984 */ /* 0x000fe40000000800 */
[----:B---3--:R-:W-:Y:S02]  /*1260*/  FFMA R27, R27, R14, R8 ;  /* 0x0000000e1b1b7223 */ /* 0x008fe40000000008 */
[----:B------:R-:W0:Y:S04]  /*1270*/  LDS R14, [R7+0x2c0] ;  /* 0x0002c000070e7984 */ /* 0x000e280000000800 */
[----:B------:R-:W1:Y:S01]  /*1280*/  LDS.128 R16, [R2+0x30] ;  /* 0x0000300002107984 */ /* 0x000e620000000c00 */
[----:B------:R-:W-:Y:S06]  /*1290*/  BAR.SYNC.DEFER_BLOCKING 0x0 ;  /* 0x0000000000007b1d */ /* 0x000fec0000010000 */
[----:B------:R-:W2:Y:S04]  /*12a0*/  LDG.E R12, desc[UR12][R12.64] ;  /* 0x0000000c0c0c7981 */ /* 0x000ea8000c1e1900 */
[----:B------:R-:W3:Y:S01]  /*12b0*/  LDG.E R13, desc[UR12][R24.64] ;  /* 0x0000000c180d7981 */ /* 0x000ee2000c1e1900 */
[----:B0-----:R-:W-:-:S04]  /*12c0*/  FFMA R15, R14, R15, R27 ;  /* 0x0000000f0e0f7223 */ /* 0x001fc8000000001b */
[----:B-1----:R-:W-:-:S04]  /*12d0*/  FFMA R15, R16, R23, R15 ;  /* 0x00000017100f7223 */ /* 0x002fc8000000000f */
[----:B------:R-:W-:-:S04]  /*12e0*/  FFMA R28, R28, R17, R15 ;  /* 0x000000111c1c7223 */ /* 0x000fc8000000000f */
[----:B------:R-:W-:-:S04]  /*12f0*/  FFMA R29, R29, R18, R28 ;  /* 0x000000121d1d7223 */ /* 0x000fc8000000001c */
[----:B------:R-:W-:Y:S01]  /*1300*/  FFMA R19, R26, R19, R29 ;  /* 0x000000131a137223 */ /* 0x000fe2000000001d */
[----:B------:R-:W-:Y:S01]  /*1310*/  IADD3 R5, PT, PT, R5, 0x2, RZ ;  /* 0x0000000205057810 */ /* 0x000fe20007ffe0ff */
[----:B--2---:R-:W-:Y:S04]  /*1320*/  STS [R21], R12 ;  /* 0x0000000c15007388 */ /* 0x004fe80000000800 */
[----:B---3--:R-:W-:Y:S01]  /*1330*/  STS [R22], R13 ;  /* 0x0000000d16007388 */ /* 0x008fe20000000800 */
[----:B------:R-:W-:Y:S06]  /*1340*/  BAR.SYNC.DEFER_BLOCKING 0x0 ;  /* 0x0000000000007b1d */ /* 0x000fec0000010000 */
[----:B------:R-:W-:Y:S04]  /*1350*/  LDS R25, [R7] ;  /* 0x0000000007197984 */ /* 0x000fe80000000800 */
[----:B------:R-:W0:Y:S04]  /*1360*/  LDS.128 R8, [R2] ;  /* 0x0000000002087984 */ /* 0x000e280000000c00 */
[----:B------:R-:W1:Y:S04]  /*1370*/  LDS R27, [R7+0x40] ;  /* 0x00004000071b7984 */ /* 0x000e680000000800 */
[----:B------:R-:W2:Y:S04]  /*1380*/  LDS R16, [R7+0x80] ;  /* 0x0000800007107984 */ /* 0x000ea80000000800 */
[----:B------:R-:W3:Y:S04]  /*1390*/  LDS R24, [R7+0xc0] ;  /* 0x0000c00007187984 */ /* 0x000ee80000000800 */
[----:B------:R-:W-:Y:S04]  /*13a0*/  LDS R23, [R7+0x100] ;  /* 0x0001000007177984 */ /* 0x000fe80000000800 */
[----:B------:R-:W4:Y:S04]  /*13b0*/  LDS.128 R12, [R2+0x10] ;  /* 0x00001000020c7984 */ /* 0x000f280000000c00 */
[----:B------:R-:W5:Y:S04]  /*13c0*/  LDS R22, [R7+0x140] ;  /* 0x0001400007167984 */ /* 0x000f680000000800 */
[----:B------:R-:W5:Y:S04]  /*13d0*/  LDS R21, [R7+0x180] ;  /* 0x0001800007157984 */ /* 0x000f680000000800 */
[----:B------:R-:W5:Y:S01]  /*13e0*/  LDS R26, [R7+0x1c0] ;  /* 0x0001c000071a7984 */ /* 0x000f620000000800 */
[----:B0-----:R-:W-:-:S03]  /*13f0*/  FFMA R8, R8, R25, R19 ;  /* 0x0000001908087223 */ /* 0x001fc60000000013 */
[----:B------:R-:W-:Y:S01]  /*1400*/  LDS R25, [R7+0x200] ;  /* 0x0002000007197984 */ /* 0x000fe20000000800 */
[----:B-1----:R-:W-:-:S04]  /*1410*/  FFMA R9, R27, R9, R8 ;  /* 0x000000091b097223 */ /* 0x002fc80000000008 */
[----:B--2---:R-:W-:Y:S02]  /*1420*/  FFMA R9, R16, R10, R9 ;  /* 0x0000000a10097223 */ /* 0x004fe40000000009 */
[----:B------:R-:W0:Y:S02]  /*1430*/  LDS.128 R16, [R2+0x20] ;  /* 0x0000200002107984 */ /* 0x000e240000000c00 */
[----:B---3--:R-:W-:Y:S02]  /*1440*/  FFMA R9, R24, R11, R9 ;  /* 0x0000000b18097223 */ /* 0x008fe40000000009 */
[----:B------:R-:W1:Y:S02]  /*1450*/  LDS R24, [R7+0x240] ;  /* 0x0002400007187984 */ /* 0x000e640000000800 */
[----:B----4-:R-:W-:Y:S02]  /*1460*/  FFMA R9, R12, R23, R9 ;  /* 0x000000170c097223 */ /* 0x010fe40000000009 */
[----:B------:R-:W2:Y:S02]  /*1470*/  LDS R23, [R7+0x280] ;  /* 0x0002800007177984 */ /* 0x000ea40000000800 */
[----:B-----5:R-:W-:-:S02]  /*1480*/  FFMA R22, R22, R13, R9 ;  /* 0x0000000d16167223 */ /* 0x020fc40000000009 */
[----:B------:R-:W3:Y:S02]  /*1490*/  LDS R12, [R7+0x2c0] ;  /* 0x0002c000070c7984 */ /* 0x000ee40000000800 */
[----:B------:R-:W-:Y:S02]  /*14a0*/  FFMA R27, R21, R14, R22 ;  /* 0x0000000e151b7223 */ /* 0x000fe40000000016 */
[----:B------:R-:W-:Y:S04]  /*14b0*/  LDS R21, [R7+0x300] ;  /* 0x0003000007157984 */ /* 0x000fe80000000800 */
[----:B------:R-:W4:Y:S04]  /*14c0*/  LDS.128 R8, [R2+0x30] ;  /* 0x0000300002087984 */ /* 0x000f280000000c00 */
[----:B------:R-:W5:Y:S04]  /*14d0*/  LDS R14, [R7+0x340] ;  /* 0x00034000070e7984 */ /* 0x000f680000000800 */
[----:B------:R-:W5:Y:S04]  /*14e0*/  LDS R13, [R7+0x380] ;  /* 0x00038000070d7984 */ /* 0x000f680000000800 */
[----:B------:R-:W5:Y:S01]  /*14f0*/  LDS R22, [R7+0x3c0] ;  /* 0x0003c00007167984 */ /* 0x000f620000000800 */
[----:B------:R-:W-:-:S04]  /*1500*/  FFMA R15, R26, R15, R27 ;  /* 0x0000000f1a0f7223 */ /* 0x000fc8000000001b */
[----:B0-----:R-:W-:-:S04]  /*1510*/  FFMA R15, R16, R25, R15 ;  /* 0x00000019100f7223 */ /* 0x001fc8000000000f */
[----:B-1----:R-:W-:-:S04]  /*1520*/  FFMA R24, R24, R17, R15 ;  /* 0x0000001118187223 */ /* 0x002fc8000000000f */
[----:B--2---:R-:W-:-:S04]  /*1530*/  FFMA R23, R23, R18, R24 ;  /* 0x0000001217177223 */ /* 0x004fc80000000018 */
[----:B---3--:R-:W-:-:S04]  /*1540*/  FFMA R19, R12, R19, R23 ;  /* 0x000000130c137223 */ /* 0x008fc80000000017 */
[----:B----4-:R-:W-:-:S04]  /*1550*/  FFMA R19, R8, R21, R19 ;  /* 0x0000001508137223 */ /* 0x010fc80000000013 */
[----:B-----5:R-:W-:-:S04]  /*1560*/  FFMA R14, R14, R9, R19 ;  /* 0x000000090e0e7223 */ /* 0x020fc80000000013 */
[----:B------:R-:W-:-:S04]  /*1570*/  FFMA R13, R13, R10, R14 ;  /* 0x0000000a0d0d7223 */ /* 0x000fc8000000000e */
[----:B------:R-:W-:Y:S01]  /*1580*/  FFMA R27, R22, R11, R13 ;  /* 0x0000000b161b7223 */ /* 0x000fe2000000000d */
[----:B------:R-:W-:Y:S06]  /*1590*/  BAR.SYNC.DEFER_BLOCKING 0x0 ;  /* 0x0000000000007b1d */ /* 0x000fec0000010000 */
.L_x_3:
[----:B------:R-:W-:Y:S05]  /*15a0*/  BRA.U UP1, `(.L_x_0) ;  /* 0x0000000101dc7547 */ /* 0x000fea000b800000 */
[----:B------:R-:W0:Y:S01]  /*15b0*/  LDC.64 R8, c[0x0][0x380] ;  /* 0x0000e000ff087b82 */ /* 0x000e220000000a00 */
[----:B------:R-:W1:Y:S01]  /*15c0*/  LDCU UR4, c[0x0][0x3a0] ;  /* 0x00007400ff0477ac */ /* 0x000e620008000800 */
[C---:B------:R-:W-:Y:S02]  /*15d0*/  LEA R7, R5.reuse, R0, 0x4 ;  /* 0x0000000005077211 */ /* 0x040fe400078e20ff */
[----:B------:R-:W-:-:S04]  /*15e0*/  LEA R5, R5, R20, 0x4 ;  /* 0x0000001405057211 */ /* 0x000fc800078e20ff */
[----:B------:R-:W2:Y:S01]  /*15f0*/  LDC.64 R12, c[0x0][0x388] ;  /* 0x0000e200ff0c7b82 */ /* 0x000ea20000000a00 */
[----:B-1----:R-:W-:Y:S02]  /*1600*/  IMAD R7, R7, UR4, R4 ;  /* 0x0000000407077c24 */ /* 0x002fe4000f8e0204 */
[----:B0-----:R-:W-:-:S04]  /*1610*/  IMAD.WIDE.U32 R8, R5, 0x4, R8 ;  /* 0x0000000405087825 */ /* 0x001fc800078e0008 */
[----:B--2---:R-:W-:Y:S02]  /*1620*/  IMAD.WIDE.U32 R12, R7, 0x4, R12 ;  /* 0x00000004070c7825 */ /* 0x004fe400078e000c */
[----:B------:R-:W2:Y:S04]  /*1630*/  LDG.E R7, desc[UR12][R8.64] ;  /* 0x0000000c08077981 */ /* 0x000ea8000c1e1900 */
[----:B------:R-:W3:Y:S01]  /*1640*/  LDG.E R16, desc[UR12][R12.64] ;  /* 0x0000000c0c107981 */ /* 0x000ee2000c1e1900 */
[----:B------:R-:W-:Y:S01]  /*1650*/  UIADD3 UR5, UPT, UPT, UR5, 0x400, URZ ;  /* 0x0000040005057890 */ /* 0x000fe2000fffe0ff */
[----:B------:R-:W-:-:S03]  /*1660*/  LEA R18, R3, R2, 0x2 ;  /* 0x0000000203127211 */ /* 0x000fc600078e10ff */
[----:B------:R-:W-:-:S06]  /*1670*/  ULEA UR5, UR7, UR5, 0x18 ;  /* 0x0000000507057291 */ /* 0x000fcc000f8ec0ff */
[----:B------:R-:W-:-:S04]  /*1680*/  LEA R5, R3, UR5, 0x2 ;  /* 0x0000000503057c11 */ /* 0x000fc8000f8e10ff */
        /* <DEDUP_REMOVED lines=13> */
[----:B------:R-:W5:Y:S04]  /*1760*/  LDS R20, [R5+0x1c0] ;  /* 0x0001c00005147984 */ /* 0x000f680000000800 */
[----:B------:R-:W-:Y:S01]  /*1770*/  LDS R21, [R5+0x200] ;  /* 0x0002000005157984 */ /* 0x000fe20000000800 */
[----:B0-----:R-:W-:-:S03]  /*1780*/  FFMA R24, R8, R17, R27 ;  /* 0x0000001108187223 */ /* 0x001fc6000000001b */
[----:B------:R-:W0:Y:S01]  /*1790*/  LDS.128 R16, [R2+0x20] ;  /* 0x0000200002107984 */ /* 0x000e220000000c00 */
[----:B-1----:R-:W-:-:S03]  /*17a0*/  FFMA R24, R25, R9, R24 ;  /* 0x0000000919187223 */ /* 0x002fc60000000018 */
[----:B------:R-:W1:Y:S01]  /*17b0*/  LDS R8, [R5+0x240] ;  /* 0x0002400005087984 */ /* 0x000e620000000800 */
[----:B--2---:R-:W-:-:S03]  /*17c0*/  FFMA R23, R23, R10, R24 ;  /* 0x0000000a17177223 */ /* 0x004fc60000000018 */
[----:B------:R-:W2:Y:S01]  /*17d0*/  LDS R9, [R5+0x280] ;  /* 0x0002800005097984 */ /* 0x000ea20000000800 */
[----:B---3--:R-:W-:-:S03]  /*17e0*/  FFMA R23, R22, R11, R23 ;  /* 0x0000000b16177223 */ /* 0x008fc60000000017 */
[----:B------:R-:W3:Y:S04]  /*17f0*/  LDS R10, [R5+0x2c0] ;  /* 0x0002c000050a7984 */ /* 0x000ee80000000800 */
[----:B------:R-:W-:Y:S01]  /*1800*/  LDS R11, [R5+0x300] ;  /* 0x00030000050b7984 */ /* 0x000fe20000000800 */
[----:B----4-:R-:W-:-:S03]  /*1810*/  FFMA R23, R12, R3, R23 ;  /* 0x000000030c177223 */ /* 0x010fc60000000017 */
[----:B------:R-:W4:Y:S01]  /*1820*/  LDS.128 R24, [R2+0x30] ;  /* 0x0000300002187984 */ /* 0x000f220000000c00 */
[----:B-----5:R-:W-:-:S03]  /*1830*/  FFMA R12, R0, R13, R23 ;  /* 0x0000000d000c7223 */ /* 0x020fc60000000017 */
[----:B------:R-:W5:Y:S01]  /*1840*/  LDS R22, [R5+0x340] ;  /* 0x0003400005167984 */ /* 0x000f620000000800 */
[----:B------:R-:W-:-:S03]  /*1850*/  FFMA R7, R7, R14, R12 ;  /* 0x0000000e07077223 */ /* 0x000fc6000000000c */
[----:B------:R-:W5:Y:S01]  /*1860*/  LDS R3, [R5+0x380] ;  /* 0x0003800005037984 */ /* 0x000f620000000800 */
[----:B------:R-:W-:-:S03]  /*1870*/  FFMA R7, R20, R15, R7 ;  /* 0x0000000f14077223 */ /* 0x000fc60000000007 */
[----:B------:R-:W5:Y:S01]  /*1880*/  LDS R0, [R5+0x3c0] ;  /* 0x0003c00005007984 */ /* 0x000f620000000800 */
        /* <DEDUP_REMOVED lines=9> */
.L_x_0:
[----:B------:R-:W0:Y:S01]  /*1920*/  LDC.64 R2, c[0x0][0x390] ;  /* 0x0000e400ff027b82 */ /* 0x000e220000000a00 */
[----:B------:R-:W-:-:S04]  /*1930*/  IMAD R5, R6, UR11, R4 ;  /* 0x0000000b06057c24 */ /* 0x000fc8000f8e0204 */
[----:B0-----:R-:W-:-:S05]  /*1940*/  IMAD.WIDE R2, R5, 0x4, R2 ;  /* 0x0000000405027825 */ /* 0x001fca00078e0202 */
[----:B------:R-:W-:Y:S01]  /*1950*/  STG.E desc[UR12][R2.64], R27 ;  /* 0x0000001b02007986 */ /* 0x000fe2000c10190c */
[----:B------:R-:W-:Y:S05]  /*1960*/  EXIT ;  /* 0x000000000000794d */ /* 0x000fea0003800000 */
.L_x_4:
[----:B------:R-:W-:-:S00]  /*1970*/  BRA `(.L_x_4) ;  /* 0xfffffffc00fc7947 */ /* 0x000fc0000383ffff */
[----:B------:R-:W-:-:S00]  /*1980*/  NOP ;  /* 0x0000000000007918 */ /* 0x000fc00000000000 */
[----:B------:R-:W-:-:S00]  /*1990*/  NOP ;  /* 0x0000000000007918 */ /* 0x000fc00000000000 */
[----:B------:R-:W-:-:S00]  /*19a0*/  NOP ;  /* 0x0000000000007918 */ /* 0x000fc00000000000 */
[----:B------:R-:W-:-:S00]  /*19b0*/  NOP ;  /* 0x0000000000007918 */ /* 0x000fc00000000000 */
[----:B------:R-:W-:-:S00]  /*19c0*/  NOP ;  /* 0x0000000000007918 */ /* 0x000fc00000000000 */
[----:B------:R-:W-:-:S00]  /*19d0*/  NOP ;  /* 0x0000000000007918 */ /* 0x000fc00000000000 */
[----:B------:R-:W-:-:S00]  /*19e0*/  NOP ;  /* 0x0000000000007918 */ /* 0x000fc00000000000 */
[----:B------:R-:W-:-:S00]  /*19f0*/  NOP ;  /* 0x0000000000007918 */ /* 0x000fc00000000000 */
.L_x_10:


//--------------------- .text._Z15MatrixMulKernelPfS_S_iii --------------------------
	.section	.text._Z15MatrixMulKernelPfS_S_iii,"ax",@progbits
	.align	128
        .global         _Z15MatrixMulKernelPfS_S_iii
        .type           _Z15MatrixMulKernelPfS_S_iii,@function
        .size           _Z15MatrixMulKernelPfS_S_iii,(.L_x_11 - _Z15MatrixMulKernelPfS_S_iii)
        .other          _Z15MatrixMulKernelPfS_S_iii,@"STO_CUDA_ENTRY STV_DEFAULT"
_Z15MatrixMulKernelPfS_S_iii:
.text._Z15MatrixMulKernelPfS_S_iii:
[----:B------:R-:W-:Y:S01]  /*0000*/  LDC R1, c[0x0][0x37c] ;  /* 0x0000df00ff017b82 */ /* 0x000fe20000000800 */
[----:B------:R-:W0:Y:S07]  /*0010*/  S2R R5, SR_TID.X ;  /* 0x0000000000057919 */ /* 0x000e2e0000002100 */
[----:B------:R-:W1:Y:S01]  /*0020*/  LDC R16, c[0x0][0x364] ;  /* 0x0000d900ff107b82 */ /* 0x000e620000000800 */
[----:B------:R-:W2:Y:S01]  /*0030*/  LDCU UR6, c[0x0][0x398] ;  /* 0x00007300ff0677ac */ /* 0x000ea20008000800 */
[----:B------:R-:W1:Y:S06]  /*0040*/  S2R R3, SR_TID.Y ;  /* 0x0000000000037919 */ /* 0x000e6c0000002200 */
[----:B------:R-:W0:Y:S08]  /*0050*/  S2UR UR5, SR_CTAID.X ;  /* 0x00000000000579c3 */ /* 0x000e300000002500 */
[----:B------:R-:W0:Y:S08]  /*0060*/  LDC R0, c[0x0][0x360] ;  /* 0x0000d800ff007b82 */ /* 0x000e300000000800 */
[----:B------:R-:W1:Y:S08]  /*0070*/  S2UR UR4, SR_CTAID.Y ;  /* 0x00000000000479c3 */ /* 0x000e700000002600 */
[----:B------:R-:W3:Y:S01]  /*0080*/  LDC R17, c[0x0][0x3a0] ;  /* 0x0000e800ff117b82 */ /* 0x000ee20000000800 */
[----:B0-----:R-:W-:-:S02]  /*0090*/  IMAD R0, R0, UR5, R5 ;  /* 0x0000000500007c24 */ /* 0x001fc4000f8e0205 */
[----:B-1----:R-:W-:-:S03]  /*00a0*/  IMAD R16, R16, UR4, R3 ;  /* 0x0000000410107c24 */ /* 0x002fc6000f8e0203 */
[----:B---3--:R-:W-:-:S04]  /*00b0*/  ISETP.GE.AND P0, PT, R0, R17, PT ;  /* 0x000000110000720c */ /* 0x008fc80003f06270 */
[----:B--2---:R-:W-:-:S13]  /*00c0*/  ISETP.GE.OR P0, PT, R16, UR6, P0 ;  /* 0x0000000610007c0c */ /* 0x004fda0008706670 */
[----:B------:R-:W-:Y:S05]  /*00d0*/  @P0 EXIT ;  /* 0x000000000000094d */ /* 0x000fea0003800000 */
[----:B------:R-:W0:Y:S01]  /*00e0*/  LDC R19, c[0x0][0x39c] ;  /* 0x0000e700ff137b82 */ /* 0x000e220000000800 */
[----:B------:R-:W1:Y:S01]  /*00f0*/  LDCU.64 UR4, c[0x0][0x358] ;  /* 0x00006b00ff0477ac */ /* 0x000e620008000a00 */
[----:B------:R-:W-:Y:S01]  /*0100*/  HFMA2 R24, -RZ, RZ, 0, 0 ;  /* 0x00000000ff187431 */ /* 0x000fe200000001ff */
[----:B0-----:R-:W-:-:S13]  /*0110*/  ISETP.GE.AND P0, PT, R19, 0x1, PT ;  /* 0x000000011300780c */ /* 0x001fda0003f06270 */
[----:B-1----:R-:W-:Y:S05]  /*0120*/  @!P0 BRA `(.L_x_5) ;  /* 0x0000000400e08947 */ /* 0x002fea0003800000 */
[C---:B------:R-:W-:Y:S01]  /*0130*/  ISETP.GE.U32.AND P1, PT, R19.reuse, 0x8, PT ;  /* 0x000000081300780c */ /* 0x040fe20003f26070 */
[----:B------:R-:W-:Y:S01]  /*0140*/  IMAD R20, R16, R19, RZ ;  /* 0x0000001310147224 */ /* 0x000fe200078e02ff */
[----:B------:R-:W-:Y:S02]  /*0150*/  LOP3.LUT R27, R19, 0x7, RZ, 0xc0, !PT ;  /* 0x00000007131b7812 */ /* 0x000fe400078ec0ff */
[----:B------:R-:W-:Y:S02]  /*0160*/  MOV R24, RZ ;  /* 0x000000ff00187202 */ /* 0x000fe40000000f00 */
[----:B------:R-:W-:Y:S02]  /*0170*/  ISETP.NE.AND P0, PT, R27, RZ, PT ;  /* 0x000000ff1b00720c */ /* 0x000fe40003f05270 */
[----:B------:R-:W-:-:S05]  /*0180*/  MOV R21, RZ ;  /* 0x000000ff00157202 */ /* 0x000fca0000000f00 */
[----:B------:R-:W-:Y:S06]  /*0190*/  @!P1 BRA `(.L_x_6) ;  /* 0x0000000000c49947 */ /* 0x000fec0003800000 */
[----:B------:R-:W0:Y:S01]  /*01a0*/  LDC.64 R2, c[0x0][0x380] ;  /* 0x0000e000ff027b82 */ /* 0x000e220000000a00 */
[----:B------:R-:W-:Y:S02]  /*01b0*/  LOP3.LUT R21, R19, 0x7ffffff8, RZ, 0xc0, !PT ;  /* 0x7ffffff813157812 */ /* 0x000fe400078ec0ff */
[----:B------:R-:W-:Y:S02]  /*01c0*/  MOV R24, RZ ;  /* 0x000000ff00187202 */ /* 0x000fe40000000f00 */
[----:B------:R-:W-:Y:S02]  /*01d0*/  MOV R18, R0 ;  /* 0x0000000000127202 */ /* 0x000fe40000000f00 */
[----:B------:R-:W-:Y:S01]  /*01e0*/  IADD3 R22, PT, PT, -R21, RZ, RZ ;  /* 0x000000ff15167210 */ /* 0x000fe20007ffe1ff */
[----:B0-----:R-:W-:-:S03]  /*01f0*/  IMAD.WIDE.U32 R2, R20, 0x4, R2 ;  /* 0x0000000414027825 */ /* 0x001fc600078e0002 */
[----:B------:R-:W-:-:S04]  /*0200*/  IADD3 R4, P1, PT, R2, 0x10, RZ ;  /* 0x0000001002047810 */ /* 0x000fc80007f3e0ff */
[----:B------:R-:W-:-:S09]  /*0210*/  IADD3.X R5, PT, PT, RZ, R3, RZ, P1, !PT ;  /* 0x00000003ff057210 */ /* 0x000fd20000ffe4ff */
.L_x_7:
[----:B------:R-:W0:Y:S01]  /*0220*/  LDC.64 R14, c[0x0][0x388] ;  /* 0x0000e200ff0e7b82 */ /* 0x000e220000000a00 */
[----:B------:R-:W-:Y:S02]  /*0230*/  MOV R2, R4 ;  /* 0x0000000400027202 */ /* 0x000fe40000000f00 */
[----:B------:R-:W-:-:S05]  /*0240*/  MOV R3, R5 ;  /* 0x0000000500037202 */ /* 0x000fca0000000f00 */
[----:B------:R-:W2:Y:S04]  /*0250*/  LDG.E R25, desc[UR4][R2.64+-0x10] ;  /* 0xfffff00402197981 */ /* 0x000ea8000c1e1900 */
[----:B------:R-:W3:Y:S04]  /*0260*/  LDG.E R23, desc[UR4][R2.64+-0xc] ;  /* 0xfffff40402177981 */ /* 0x000ee8000c1e1900 */
[----:B------:R-:W4:Y:S04]  /*0270*/  LDG.E R29, desc[UR4][R2.64+-0x8] ;  /* 0xfffff804021d7981 */ /* 0x000f28000c1e1900 */
[----:B------:R-:W5:Y:S01]  /*0280*/  LDG.E R28, desc[UR4][R2.64+-0x4] ;  /* 0xfffffc04021c7981 */ /* 0x000f62000c1e1900 */
[----:B0-----:R-:W-:-:S05]  /*0290*/  IMAD.WIDE R14, R18, 0x4, R14 ;  /* 0x00000004120e7825 */ /* 0x001fca00078e020e */
[----:B------:R0:W2:Y:S01]  /*02a0*/  LDG.E R26, desc[UR4][R14.64] ;  /* 0x000000040e1a7981 */ /* 0x0000a2000c1e1900 */
[----:B------:R-:W-:-:S04]  /*02b0*/  IMAD.WIDE R12, R17, 0x4, R14 ;  /* 0x00000004110c7825 */ /* 0x000fc800078e020e */
[C---:B------:R-:W-:Y:S02]  /*02c0*/  IMAD.WIDE R4, R17.reuse, 0x4, R12 ;  /* 0x0000000411047825 */ /* 0x040fe400078e020c */
[----:B------:R-:W3:Y:S02]  /*02d0*/  LDG.E R12, desc[UR4][R12.64] ;  /* 0x000000040c0c7981 */ /* 0x000ee4000c1e1900 */
[C---:B------:R-:W-:Y:S02]  /*02e0*/  IMAD.WIDE R8, R17.reuse, 0x4, R4 ;  /* 0x0000000411087825 */ /* 0x040fe400078e0204 */
[----:B------:R-:W4:Y:S02]  /*02f0*/  LDG.E R4, desc[UR4][R4.64] ;  /* 0x0000000404047981 */ /* 0x000f24000c1e1900 */
[C---:B------:R-:W-:Y:S02]  /*0300*/  IMAD.WIDE R6, R17.reuse, 0x4, R8 ;  /* 0x0000000411067825 */ /* 0x040fe400078e0208 */
[----:B------:R-:W5:Y:S02]  /*0310*/  LDG.E R8, desc[UR4][R8.64] ;  /* 0x0000000408087981 */ /* 0x000f64000c1e1900 */
[----:B------:R-:W-:-:S02]  /*0320*/  IMAD.WIDE R10, R17, 0x4, R6 ;  /* 0x00000004110a7825 */ /* 0x000fc400078e0206 */
[----:B------:R-:W5:Y:S04]  /*0330*/  LDG.E R5, desc[UR4][R2.64] ;  /* 0x0000000402057981 */ /* 0x000f68000c1e1900 */
[----:B------:R-:W5:Y:S01]  /*0340*/  LDG.E R6, desc[UR4][R6.64] ;  /* 0x0000000406067981 */ /* 0x000f62000c1e1900 */
[----:B0-----:R-:W-:-:S03]  /*0350*/  IMAD.WIDE R14, R17, 0x4, R10 ;  /* 0x00000004110e7825 */ /* 0x001fc600078e020a */
[----:B------:R-:W5:Y:S04]  /*0360*/  LDG.E R10, desc[UR4][R10.64] ;  /* 0x000000040a0a7981 */ /* 0x000f68000c1e1900 */
[----:B------:R-:W5:Y:S04]  /*0370*/  LDG.E R13, desc[UR4][R14.64] ;  /* 0x000000040e0d7981 */ /* 0x000f68000c1e1900 */
[----:B------:R-:W5:Y:S04]  /*0380*/  LDG.E R7, desc[UR4][R2.64+0x4] ;  /* 0x0000040402077981 */ /* 0x000f68000c1e1900 */
[----:B------:R-:W5:Y:S01]  /*0390*/  LDG.E R9, desc[UR4][R2.64+0xc] ;  /* 0x00000c0402097981 */ /* 0x000f62000c1e1900 */
[----:B--2---:R-:W-:Y:S01]  /*03a0*/  FFMA R26, R25, R26, R24 ;  /* 0x0000001a191a7223 */ /* 0x004fe20000000018 */
[----:B------:R-:W-:-:S02]  /*03b0*/  IMAD.WIDE R24, R17, 0x4, R14 ;  /* 0x0000000411187825 */ /* 0x000fc400078e020e */
[----:B------:R-:W2:Y:S04]  /*03c0*/  LDG.E R14, desc[UR4][R2.64+0x8] ;  /* 0x00000804020e7981 */ /* 0x000ea8000c1e1900 */
[----:B------:R-:W2:Y:S01]  /*03d0*/  LDG.E R24, desc[UR4][R24.64] ;  /* 0x0000000418187981 */ /* 0x000ea2000c1e1900 */
[----:B---3--:R-:W-:Y:S01]  /*03e0*/  FFMA R12, R23, R12, R26 ;  /* 0x0000000c170c7223 */ /* 0x008fe2000000001a */
[----:B------:R-:W-:-:S03]  /*03f0*/  IADD3 R22, PT, PT, R22, 0x8, RZ ;  /* 0x0000000816167810 */ /* 0x000fc60007ffe0ff */
[----:B----4-:R-:W-:Y:S01]  /*0400*/  FFMA R29, R29, R4, R12 ;  /* 0x000000041d1d7223 */ /* 0x010fe2000000000c */
[----:B------:R-:W-:-:S03]  /*0410*/  ISETP.NE.AND P1, PT, R22, RZ, PT ;  /* 0x000000ff1600720c */ /* 0x000fc60003f25270 */
[----:B-----5:R-:W-:Y:S01]  /*0420*/  FFMA R8, R28, R8, R29 ;  /* 0x000000081c087223 */ /* 0x020fe2000000001d */
[----:B------:R-:W-:-:S03]  /*0430*/  IADD3 R4, P2, PT, R2, 0x20, RZ ;  /* 0x0000002002047810 */ /* 0x000fc60007f5e0ff */
[----:B------:R-:W-:Y:S01]  /*0440*/  FFMA R6, R5, R6, R8 ;  /* 0x0000000605067223 */ /* 0x000fe20000000008 */
[----:B------:R-:W-:Y:S02]  /*0450*/  IADD3.X R5, PT, PT, RZ, R3, RZ, P2, !PT ;  /* 0x00000003ff057210 */ /* 0x000fe400017fe4ff */
[----:B------:R-:W-:Y:S01]  /*0460*/  LEA R18, R17, R18, 0x3 ;  /* 0x0000001211127211 */ /* 0x000fe200078e18ff */
[----:B------:R-:W-:-:S04]  /*0470*/  FFMA R7, R7, R10, R6 ;  /* 0x0000000a07077223 */ /* 0x000fc80000000006 */
[----:B--2---:R-:W-:-:S04]  /*0480*/  FFMA R14, R14, R13, R7 ;  /* 0x0000000d0e0e7223 */ /* 0x004fc80000000007 */
[----:B------:R-:W-:Y:S01]  /*0490*/  FFMA R24, R9, R24, R14 ;  /* 0x0000001809187223 */ /* 0x000fe2000000000e */
[----:B------:R-:W-:Y:S06]  /*04a0*/  @P1 BRA `(.L_x_7) ;  /* 0xfffffffc005c1947 */ /* 0x000fec000383ffff */
.L_x_6:
[----:B------:R-:W-:Y:S05]  /*04b0*/  @!P0 BRA `(.L_x_5) ;  /* 0x0000000000fc8947 */ /* 0x000fea0003800000 */
[----:B------:R-:W-:Y:S02]  /*04c0*/  ISETP.GE.U32.AND P1, PT, R27, 0x4, PT ;  /* 0x000000041b00780c */ /* 0x000fe40003f26070 */
[----:B------:R-:W-:-:S04]  /*04d0*/  LOP3.LUT R14, R19, 0x3, RZ, 0xc0, !PT ;  /* 0x00000003130e7812 */ /* 0x000fc800078ec0ff */
[----:B------:R-:W-:-:S07]  /*04e0*/  ISETP.NE.AND P0, PT, R14, RZ, PT ;  /* 0x000000ff0e00720c */ /* 0x000fce0003f05270 */
[----:B------:R-:W-:Y:S06]  /*04f0*/  @!P1 BRA `(.L_x_8) ;  /* 0x00000000006c9947 */ /* 0x000fec0003800000 */
[----:B------:R-:W0:Y:S01]  /*0500*/  LDC.64 R4, c[0x0][0x388] ;  /* 0x0000e200ff047b82 */ /* 0x000e220000000a00 */
[----:B------:R-:W1:Y:S01]  /*0510*/  LDCU.64 UR6, c[0x0][0x380] ;  /* 0x00007000ff0677ac */ /* 0x000e620008000a00 */
[----:B------:R-:W-:Y:S01]  /*0520*/  IMAD R7, R21, R17, R0 ;  /* 0x0000001115077224 */ /* 0x000fe200078e0200 */
[CC--:B------:R-:W-:Y:S02]  /*0530*/  IADD3 R3, PT, PT, R20.reuse, R21.reuse, RZ ;  /* 0x0000001514037210 */ /* 0x0c0fe40007ffe0ff */
[----:B------:R-:W-:-:S03]  /*0540*/  IADD3 R8, P1, PT, R20, R21, RZ ;  /* 0x0000001514087210 */ /* 0x000fc60007f3e0ff */
[----:B------:R-:W2:Y:S01]  /*0550*/  LDC.64 R12, c[0x0][0x380] ;  /* 0x0000e000ff0c7b82 */ /* 0x000ea20000000a00 */
[----:B0-----:R-:W-:-:S04]  /*0560*/  IMAD.WIDE R4, R7, 0x4, R4 ;  /* 0x0000000407047825 */ /* 0x001fc800078e0204 */
[----:B------:R-:W-:Y:S02]  /*0570*/  IMAD.WIDE R6, R17, 0x4, R4 ;  /* 0x0000000411067825 */ /* 0x000fe400078e0204 */
[----:B------:R-:W3:Y:S02]  /*0580*/  LDG.E R4, desc[UR4][R4.64] ;  /* 0x0000000404047981 */ /* 0x000ee4000c1e1900 */
[----:B--2---:R-:W-:Y:S01]  /*0590*/  IMAD.WIDE.U32 R12, R3, 0x4, R12 ;  /* 0x00000004030c7825 */ /* 0x004fe200078e000c */
[----:B------:R-:W-:Y:S02]  /*05a0*/  IADD3.X R3, PT, PT, RZ, RZ, RZ, P1, !PT ;  /* 0x000000ffff037210 */ /* 0x000fe40000ffe4ff */
[----:B-1----:R-:W-:-:S03]  /*05b0*/  LEA R2, P1, R8, UR6, 0x2 ;  /* 0x0000000608027c11 */ /* 0x002fc6000f8210ff */
[----:B------:R-:W3:Y:S01]  /*05c0*/  LDG.E R13, desc[UR4][R12.64] ;  /* 0x000000040c0d7981 */ /* 0x000ee2000c1e1900 */
[----:B------:R-:W-:Y:S01]  /*05d0*/  LEA.HI.X R3, R8, UR7, R3, 0x2, P1 ;  /* 0x0000000708037c11 */ /* 0x000fe200088f1403 */
[C---:B------:R-:W-:Y:S02]  /*05e0*/  IMAD.WIDE R8, R17.reuse, 0x4, R6 ;  /* 0x0000000411087825 */ /* 0x040fe400078e0206 */
[----:B------:R-:W2:Y:S04]  /*05f0*/  LDG.E R6, desc[UR4][R6.64] ;  /* 0x0000000406067981 */ /* 0x000ea8000c1e1900 */
[----:B------:R-:W2:Y:S01]  /*0600*/  LDG.E R15, desc[UR4][R2.64+0x4] ;  /* 0x00000404020f7981 */ /* 0x000ea2000c1e1900 */
[----:B------:R-:W-:-:S03]  /*0610*/  IMAD.WIDE R10, R17, 0x4, R8 ;  /* 0x00000004110a7825 */ /* 0x000fc600078e0208 */
[----:B------:R-:W4:Y:S04]  /*0620*/  LDG.E R22, desc[UR4][R8.64] ;  /* 0x0000000408167981 */ /* 0x000f28000c1e1900 */
[----:B------:R-:W4:Y:S04]  /*0630*/  LDG.E R18, desc[UR4][R2.64+0x8] ;  /* 0x0000080402127981 */ /* 0x000f28000c1e1900 */
[----:B------:R-:W5:Y:S04]  /*0640*/  LDG.E R26, desc[UR4][R2.64+0xc] ;  /* 0x00000c04021a7981 */ /* 0x000f68000c1e1900 */
[----:B------:R-:W5:Y:S01]  /*0650*/  LDG.E R10, desc[UR4][R10.64] ;  /* 0x000000040a0a7981 */ /* 0x000f62000c1e1900 */
[----:B------:R-:W-:Y:S01]  /*0660*/  IADD3 R21, PT, PT, R21, 0x4, RZ ;  /* 0x0000000415157810 */ /* 0x000fe20007ffe0ff */
[----:B---3--:R-:W-:-:S04]  /*0670*/  FFMA R24, R13, R4, R24 ;  /* 0x000000040d187223 */ /* 0x008fc80000000018 */
[----:B--2---:R-:W-:-:S04]  /*0680*/  FFMA R15, R15, R6, R24 ;  /* 0x000000060f0f7223 */ /* 0x004fc80000000018 */
[----:B----4-:R-:W-:-:S04]  /*0690*/  FFMA R15, R18, R22, R15 ;  /* 0x00000016120f7223 */ /* 0x010fc8000000000f */
[----:B-----5:R-:W-:-:S07]  /*06a0*/  FFMA R24, R26, R10, R15 ;  /* 0x0000000a1a187223 */ /* 0x020fce000000000f */
.L_x_8:
[----:B------:R-:W-:Y:S05]  /*06b0*/  @!P0 BRA `(.L_x_5) ;  /* 0x00000000007c8947 */ /* 0x000fea0003800000 */
[----:B------:R-:W-:Y:S01]  /*06c0*/  ISETP.NE.AND P1, PT, R14, 0x1, PT ;  /* 0x000000010e00780c */ /* 0x000fe20003f25270 */
[----:B------:R-:W0:Y:S01]  /*06d0*/  LDC.64 R10, c[0x0][0x380] ;  /* 0x0000e000ff0a7b82 */ /* 0x000e220000000a00 */
[----:B------:R-:W-:-:S04]  /*06e0*/  LOP3.LUT R19, R19, 0x1, RZ, 0xc0, !PT ;  /* 0x0000000113137812 */ /* 0x000fc800078ec0ff */
[----:B------:R-:W-:-:S03]  /*06f0*/  ISETP.NE.U32.AND P0, PT, R19, 0x1, PT ;  /* 0x000000011300780c */ /* 0x000fc60003f05070 */
[----:B------:R-:W1:Y:S04]  /*0700*/  LDC.64 R8, c[0x0][0x388] ;  /* 0x0000e200ff087b82 */ /* 0x000e680000000a00 */
[CC--:B------:R-:W-:Y:S02]  /*0710*/  @P1 IADD3 R13, PT, PT, R20.reuse, R21.reuse, RZ ;  /* 0x00000015140d1210 */ /* 0x0c0fe40007ffe0ff */
[----:B------:R-:W-:Y:S02]  /*0720*/  @P1 IADD3 R12, P2, PT, R20, R21, RZ ;  /* 0x00000015140c1210 */ /* 0x000fe40007f5e0ff */
[----:B------:R-:W2:Y:S02]  /*0730*/  @P1 LDC.64 R2, c[0x0][0x380] ;  /* 0x0000e000ff021b82 */ /* 0x000ea40000000a00 */
[----:B------:R-:W-:-:S06]  /*0740*/  @P1 IADD3.X R14, PT, PT, RZ, RZ, RZ, P2, !PT ;  /* 0x000000ffff0e1210 */ /* 0x000fcc00017fe4ff */
[----:B------:R-:W3:Y:S01]  /*0750*/  LDC.64 R4, c[0x0][0x380] ;  /* 0x0000e000ff047b82 */ /* 0x000ee20000000a00 */
[----:B0-----:R-:W-:-:S04]  /*0760*/  @P1 IMAD.WIDE.U32 R10, R13, 0x4, R10 ;  /* 0x000000040d0a1825 */ /* 0x001fc800078e000a */
[C---:B------:R-:W-:Y:S01]  /*0770*/  @P1 IMAD R13, R21.reuse, R17, R0 ;  /* 0x00000011150d1224 */ /* 0x040fe200078e0200 */
[----:B------:R-:W-:Y:S01]  /*0780*/  @P1 IADD3 R21, PT, PT, R21, 0x2, RZ ;  /* 0x0000000215151810 */ /* 0x000fe20007ffe0ff */
[----:B------:R-:W4:Y:S01]  /*0790*/  @P1 LDG.E R11, desc[UR4][R10.64] ;  /* 0x000000040a0b1981 */ /* 0x000f22000c1e1900 */
[----:B------:R-:W0:Y:S01]  /*07a0*/  LDC.64 R6, c[0x0][0x388] ;  /* 0x0000e200ff067b82 */ /* 0x000e220000000a00 */
[----:B-1----:R-:W-:Y:S01]  /*07b0*/  @P1 IMAD.WIDE R8, R13, 0x4, R8 ;  /* 0x000000040d081825 */ /* 0x002fe200078e0208 */
[----:B------:R-:W-:Y:S02]  /*07c0*/  @!P0 IADD3 R15, PT, PT, R20, R21, RZ ;  /* 0x00000015140f8210 */ /* 0x000fe40007ffe0ff */
[----:B--2---:R-:W-:Y:S01]  /*07d0*/  @P1 LEA R2, P2, R12, R2, 0x2 ;  /* 0x000000020c021211 */ /* 0x004fe200078410ff */
[----:B------:R-:W-:-:S03]  /*07e0*/  @!P0 IMAD R21, R21, R17, R0 ;  /* 0x0000001115158224 */ /* 0x000fc600078e0200 */
[----:B------:R-:W-:Y:S01]  /*07f0*/  @P1 LEA.HI.X R3, R12, R3, R14, 0x2, P2 ;  /* 0x000000030c031211 */ /* 0x000fe200010f140e */
[----:B------:R-:W-:Y:S01]  /*0800*/  @P1 IMAD.WIDE R12, R17, 0x4, R8 ;  /* 0x00000004110c1825 */ /* 0x000fe200078e0208 */
[----:B------:R-:W4:Y:S03]  /*0810*/  @P1 LDG.E R14, desc[UR4][R8.64] ;  /* 0x00000004080e1981 */ /* 0x000f26000c1e1900 */
[----:B---3--:R-:W-:Y:S01]  /*0820*/  @!P0 IMAD.WIDE.U32 R4, R15, 0x4, R4 ;  /* 0x000000040f048825 */ /* 0x008fe200078e0004 */
[----:B------:R-:W2:Y:S04]  /*0830*/  @P1 LDG.E R2, desc[UR4][R2.64+0x4] ;  /* 0x0000040402021981 */ /* 0x000ea8000c1e1900 */
[----:B------:R-:W2:Y:S01]  /*0840*/  @P1 LDG.E R12, desc[UR4][R12.64] ;  /* 0x000000040c0c1981 */ /* 0x000ea2000c1e1900 */
[----:B0-----:R-:W-:-:S03]  /*0850*/  @!P0 IMAD.WIDE R6, R21, 0x4, R6 ;  /* 0x0000000415068825 */ /* 0x001fc600078e0206 */
[----:B------:R-:W3:Y:S04]  /*0860*/  @!P0 LDG.E R5, desc[UR4][R4.64] ;  /* 0x0000000404058981 */ /* 0x000ee8000c1e1900 */
[----:B------:R-:W3:Y:S01]  /*0870*/  @!P0 LDG.E R6, desc[UR4][R6.64] ;  /* 0x0000000406068981 */ /* 0x000ee2000c1e1900 */
[----:B----4-:R-:W-:-:S04]  /*0880*/  @P1 FFMA R11, R11, R14, R24 ;  /* 0x0000000e0b0b1223 */ /* 0x010fc80000000018 */
[----:B--2---:R-:W-:-:S04]  /*0890*/  @P1 FFMA R24, R2, R12, R11 ;  /* 0x0000000c02181223 */ /* 0x004fc8000000000b */
[----:B---3--:R-:W-:-:S07]  /*08a0*/  @!P0 FFMA R24, R5, R6, R24 ;  /* 0x0000000605188223 */ /* 0x008fce0000000018 */
.L_x_5:
[----:B------:R-:W0:Y:S01]  /*08b0*/  LDC.64 R2, c[0x0][0x390] ;  /* 0x0000e400ff027b82 */ /* 0x000e220000000a00 */
[----:B------:R-:W-:-:S04]  /*08c0*/  IMAD R17, R16, R17, R0 ;  /* 0x0000001110117224 */ /* 0x000fc800078e0200 */
[----:B0-----:R-:W-:-:S05]  /*08d0*/  IMAD.WIDE R2, R17, 0x4, R2 ;  /* 0x0000000411027825 */ /* 0x001fca00078e0202 */
[----:B------:R-:W-:Y:S01]  /*08e0*/  STG.E desc[UR4][R2.64], R24 ;  /* 0x0000001802007986 */ /* 0x000fe2000c101904 */
[----:B------:R-:W-:Y:S05]  /*08f0*/  EXIT ;  /* 0x000000000000794d */ /* 0x000fea0003800000 */
.L_x_9:
        /* <DEDUP_REMOVED lines=16> */
.L_x_11:


//--------------------- .nv.shared._Z25MatrixMulKernel_sharedMemPfS_S_iii --------------------------
	.section	.nv.shared._Z25MatrixMulKernel_sharedMemPfS_S_iii,"aw",@nobits
	.sectionflags	@""
	.align	4
.nv.shared._Z25MatrixMulKernel_sharedMemPfS_S_iii:
	.zero		3072


//--------------------- .nv.shared.reserved.0     --------------------------
	.section	.nv.shared.reserved.0,"aw",@nobits
	.weak		__nv_reservedSMEM_offset_0_alias
	.size		__nv_reservedSMEM_offset_0_alias, 0, 64
	.other		__nv_reservedSMEM_offset_0_alias,@"STO_CUDA_RESERVED_SHARED STV_DEFAULT"
__nv_reservedSMEM_offset_0_alias:
	.zero		0
	.zero		64


//--------------------- .nv.constant0._Z25MatrixMulKernel_sharedMemPfS_S_iii --------------------------
	.section	.nv.constant0._Z25MatrixMulKernel_sharedMemPfS_S_iii,"a",@progbits
	.sectionflags	@""
	.align	4
.nv.constant0._Z25MatrixMulKernel_sharedMemPfS_S_iii:
	.zero		932


//--------------------- .nv.constant0._Z15MatrixMulKernelPfS_S_iii --------------------------
	.section	.nv.constant0._Z15MatrixMulKernelPfS_S_iii,"a",@progbits
	.sectionflags	@""
	.align	4
.nv.constant0._Z15MatrixMulKernelPfS_S_iii:
	.zero		932


//--------------------- SYMBOLS --------------------------

	.type		.nv.reservedSmem.offset0,@object
	.size		.nv.reservedSmem.offset0,0x4
	.type		.nv.reservedSmem.cap,@object
	.size		.nv.reservedSmem.cap,0x4
